	.target	sm_100a

	.elftype	@"ET_EXEC"


//--------------------- .note.nv.tkinfo           --------------------------
	.section	.note.nv.tkinfo,"",@"SHT_NOTE"
	.sectionflags	@"SHF_NOTE_NV_TKINFO"
	.tkinfo
        /*0018*/ 	.word	0x00000002
        /*0030*/ 	.string	""
        /*0030*/ 	.string	"ptxas"
        /*0030*/ 	.string	"Cuda compilation tools, release 13.0, V13.0.88"
        /*0030*/ 	.string	"Build cuda_13.0.r13.0/compiler.36424714_0"
        /*0030*/ 	.string	"-arch sm_100a -m 64 "



//--------------------- .note.nv.cuinfo           --------------------------
	.section	.note.nv.cuinfo,"",@"SHT_NOTE"
	.sectionflags	@"SHF_NOTE_NV_CUINFO"
        /*0018*/ 	.short	0x0002
        /*001a*/ 	.short	0x0064
        /*001c*/ 	.short	0x0082
	.zero		2


//--------------------- .nv.info                  --------------------------
	.section	.nv.info,"",@"SHT_CUDA_INFO"
	.align	4


	//----- nvinfo : EIATTR_REGCOUNT
	.align		4
        /*0000*/ 	.byte	0x04, 0x2f
        /*0002*/ 	.short	(.L_12 - .L_11)
	.align		4
.L_11:
        /*0004*/ 	.word	index@(_ZN7cutlass6KernelINS_4gemm6kernel13TrmmUniversalINS1_11threadblock13MmaMultistageINS1_9GemmShapeILi128ELi64ELi16EEENS_9transform11threadblock44PredicatedTileAccessIteratorTriangularMatrixINS_11MatrixShapeILi128ELi16EEEdNS_6layout8RowMajorELi1ENS8_29PitchLinearWarpRakedThreadMapINS_16PitchLinearShapeILi16ELi128EEELi256ENSG_ILi16ELi2EEELi1EEELNS_8SideModeE1ELNS_8FillModeE0ELNS_8DiagTypeE3ENS_5ArrayIdLi1ELb1EEEEENS9_25RegularTileAccessIteratorISC_dNSD_40RowMajorTensorOpMultiplicand64bCrosswiseELi1ESJ_Li8EEELNS_4arch14CacheOperation4KindE0ENSA_INSB_ILi16ELi64EEEdSE_Li0ENS8_31PitchLinearWarpStripedThreadMapINSG_ILi64ELi16EEELi256ESI_Li1EEELSK_1ELSL_1ELSM_0ESO_EENSQ_ISW_dNSD_40RowMajorTensorOpMultiplicandCongruous64bELi0ESZ_Li8EEELSV_0EdSE_NS4_9MmaPolicyINS1_4warp11MmaTensorOpINS6_ILi32ELi32ELi16EEEdSR_dS11_dSE_NS14_17MmaTensorOpPolicyINST_3MmaINS6_ILi8ELi8ELi4EEELi32EdSE_dNSD_11ColumnMajorEdSE_NST_13OpMultiplyAddEEENSB_ILi1ELi1EEEEELi1ELb0EbEENSB_ILi0ELi0EEES1G_Li1EEELi3ELNS1_23SharedMemoryClearOptionE1EbEENS_8epilogue11threadblock8EpilogueIS7_S1F_Li1ENS1L_22PredicatedTileIteratorINS1L_26OutputTileOptimalThreadMapINS1L_15OutputTileShapeILi64ELi8ELi4ELi1ELi1EEENS1P_ILi1ELi4ELi1ELi1ELi4EEELi256ELi1ELi64EEEdLb0ENSD_9NoPermuteELb1EEENS1K_4warp24FragmentIteratorTensorOpIS16_S19_dNSN_IdLi2ELb1EEESE_EENS1V_20TileIteratorTensorOpIS16_S19_dSE_EENS1L_18SharedLoadIteratorINS1S_18CompactedThreadMapEdLi8EEENS1K_6thread17LinearCombinationIdLi1EddLNS24_9ScaleType4KindE0ELNS_15FloatRoundStyleE2EdEENSB_ILi0ELi4EEELi1ELi1EEENS4_30GemmIdentityThreadblockSwizzleILi1EEELSK_1ELSL_1ELSM_0EEEEEvNT_6ParamsE)
        /*0008*/ 	.word	0x00000096


	//----- nvinfo : EIATTR_FRAME_SIZE
	.align		4
.L_12:
        /*000c*/ 	.byte	0x04, 0x11
        /*000e*/ 	.short	(.L_14 - .L_13)
	.align		4
.L_13:
        /*0010*/ 	.word	index@(_ZN7cutlass6KernelINS_4gemm6kernel13TrmmUniversalINS1_11threadblock13MmaMultistageINS1_9GemmShapeILi128ELi64ELi16EEENS_9transform11threadblock44PredicatedTileAccessIteratorTriangularMatrixINS_11MatrixShapeILi128ELi16EEEdNS_6layout8RowMajorELi1ENS8_29PitchLinearWarpRakedThreadMapINS_16PitchLinearShapeILi16ELi128EEELi256ENSG_ILi16ELi2EEELi1EEELNS_8SideModeE1ELNS_8FillModeE0ELNS_8DiagTypeE3ENS_5ArrayIdLi1ELb1EEEEENS9_25RegularTileAccessIteratorISC_dNSD_40RowMajorTensorOpMultiplicand64bCrosswiseELi1ESJ_Li8EEELNS_4arch14CacheOperation4KindE0ENSA_INSB_ILi16ELi64EEEdSE_Li0ENS8_31PitchLinearWarpStripedThreadMapINSG_ILi64ELi16EEELi256ESI_Li1EEELSK_1ELSL_1ELSM_0ESO_EENSQ_ISW_dNSD_40RowMajorTensorOpMultiplicandCongruous64bELi0ESZ_Li8EEELSV_0EdSE_NS4_9MmaPolicyINS1_4warp11MmaTensorOpINS6_ILi32ELi32ELi16EEEdSR_dS11_dSE_NS14_17MmaTensorOpPolicyINST_3MmaINS6_ILi8ELi8ELi4EEELi32EdSE_dNSD_11ColumnMajorEdSE_NST_13OpMultiplyAddEEENSB_ILi1ELi1EEEEELi1ELb0EbEENSB_ILi0ELi0EEES1G_Li1EEELi3ELNS1_23SharedMemoryClearOptionE1EbEENS_8epilogue11threadblock8EpilogueIS7_S1F_Li1ENS1L_22PredicatedTileIteratorINS1L_26OutputTileOptimalThreadMapINS1L_15OutputTileShapeILi64ELi8ELi4ELi1ELi1EEENS1P_ILi1ELi4ELi1ELi1ELi4EEELi256ELi1ELi64EEEdLb0ENSD_9NoPermuteELb1EEENS1K_4warp24FragmentIteratorTensorOpIS16_S19_dNSN_IdLi2ELb1EEESE_EENS1V_20TileIteratorTensorOpIS16_S19_dSE_EENS1L_18SharedLoadIteratorINS1S_18CompactedThreadMapEdLi8EEENS1K_6thread17LinearCombinationIdLi1EddLNS24_9ScaleType4KindE0ELNS_15FloatRoundStyleE2EdEENSB_ILi0ELi4EEELi1ELi1EEENS4_30GemmIdentityThreadblockSwizzleILi1EEELSK_1ELSL_1ELSM_0EEEEEvNT_6ParamsE)
        /*0014*/ 	.word	0x00000000


	//----- nvinfo : EIATTR_MIN_STACK_SIZE
	.align		4
.L_14:
        /*0018*/ 	.byte	0x04, 0x12
        /*001a*/ 	.short	(.L_16 - .L_15)
	.align		4
.L_15:
        /*001c*/ 	.word	index@(_ZN7cutlass6KernelINS_4gemm6kernel13TrmmUniversalINS1_11threadblock13MmaMultistageINS1_9GemmShapeILi128ELi64ELi16EEENS_9transform11threadblock44PredicatedTileAccessIteratorTriangularMatrixINS_11MatrixShapeILi128ELi16EEEdNS_6layout8RowMajorELi1ENS8_29PitchLinearWarpRakedThreadMapINS_16PitchLinearShapeILi16ELi128EEELi256ENSG_ILi16ELi2EEELi1EEELNS_8SideModeE1ELNS_8FillModeE0ELNS_8DiagTypeE3ENS_5ArrayIdLi1ELb1EEEEENS9_25RegularTileAccessIteratorISC_dNSD_40RowMajorTensorOpMultiplicand64bCrosswiseELi1ESJ_Li8EEELNS_4arch14CacheOperation4KindE0ENSA_INSB_ILi16ELi64EEEdSE_Li0ENS8_31PitchLinearWarpStripedThreadMapINSG_ILi64ELi16EEELi256ESI_Li1EEELSK_1ELSL_1ELSM_0ESO_EENSQ_ISW_dNSD_40RowMajorTensorOpMultiplicandCongruous64bELi0ESZ_Li8EEELSV_0EdSE_NS4_9MmaPolicyINS1_4warp11MmaTensorOpINS6_ILi32ELi32ELi16EEEdSR_dS11_dSE_NS14_17MmaTensorOpPolicyINST_3MmaINS6_ILi8ELi8ELi4EEELi32EdSE_dNSD_11ColumnMajorEdSE_NST_13OpMultiplyAddEEENSB_ILi1ELi1EEEEELi1ELb0EbEENSB_ILi0ELi0EEES1G_Li1EEELi3ELNS1_23SharedMemoryClearOptionE1EbEENS_8epilogue11threadblock8EpilogueIS7_S1F_Li1ENS1L_22PredicatedTileIteratorINS1L_26OutputTileOptimalThreadMapINS1L_15OutputTileShapeILi64ELi8ELi4ELi1ELi1EEENS1P_ILi1ELi4ELi1ELi1ELi4EEELi256ELi1ELi64EEEdLb0ENSD_9NoPermuteELb1EEENS1K_4warp24FragmentIteratorTensorOpIS16_S19_dNSN_IdLi2ELb1EEESE_EENS1V_20TileIteratorTensorOpIS16_S19_dSE_EENS1L_18SharedLoadIteratorINS1S_18CompactedThreadMapEdLi8EEENS1K_6thread17LinearCombinationIdLi1EddLNS24_9ScaleType4KindE0ELNS_15FloatRoundStyleE2EdEENSB_ILi0ELi4EEELi1ELi1EEENS4_30GemmIdentityThreadblockSwizzleILi1EEELSK_1ELSL_1ELSM_0EEEEEvNT_6ParamsE)
        /*0020*/ 	.word	0x00000000
.L_16:


//--------------------- .nv.compat                --------------------------
	.section	.nv.compat,"",@"SHT_CUDA_COMPAT_INFO"
	.align	4
        /*0000*/ 	.byte	0x02, 0x09, 0x01, 0x00, 0x02, 0x02, 0x01, 0x00, 0x02, 0x05, 0x05, 0x00, 0x03, 0x07, 0x01, 0x01
        /*0010*/ 	.byte	0x02, 0x03, 0x00, 0x00, 0x02, 0x06, 0x01, 0x00, 0x04, 0x0b, 0x08, 0x00, 0x01, 0x00, 0x00, 0x00
        /*0020*/ 	.byte	0x00, 0x00, 0x00, 0x00


//--------------------- .nv.info._ZN7cutlass6KernelINS_4gemm6kernel13TrmmUniversalINS1_11threadblock13MmaMultistageINS1_9GemmShapeILi128ELi64ELi16EEENS_9transform11threadblock44PredicatedTileAccessIteratorTriangularMatrixINS_11MatrixShapeILi128ELi16EEEdNS_6layout8RowMajorELi1ENS8_29PitchLinearWarpRakedThreadMapINS_16PitchLinearShapeILi16ELi128EEELi256ENSG_ILi16ELi2EEELi1EEELNS_8SideModeE1ELNS_8FillModeE0ELNS_8DiagTypeE3ENS_5ArrayIdLi1ELb1EEEEENS9_25RegularTileAccessIteratorISC_dNSD_40RowMajorTensorOpMultiplicand64bCrosswiseELi1ESJ_Li8EEELNS_4arch14CacheOperation4KindE0ENSA_INSB_ILi16ELi64EEEdSE_Li0ENS8_31PitchLinearWarpStripedThreadMapINSG_ILi64ELi16EEELi256ESI_Li1EEELSK_1ELSL_1ELSM_0ESO_EENSQ_ISW_dNSD_40RowMajorTensorOpMultiplicandCongruous64bELi0ESZ_Li8EEELSV_0EdSE_NS4_9MmaPolicyINS1_4warp11MmaTensorOpINS6_ILi32ELi32ELi16EEEdSR_dS11_dSE_NS14_17MmaTensorOpPolicyINST_3MmaINS6_ILi8ELi8ELi4EEELi32EdSE_dNSD_11ColumnMajorEdSE_NST_13OpMultiplyAddEEENSB_ILi1ELi1EEEEELi1ELb0EbEENSB_ILi0ELi0EEES1G_Li1EEELi3ELNS1_23SharedMemoryClearOptionE1EbEENS_8epilogue11threadblock8EpilogueIS7_S1F_Li1ENS1L_22PredicatedTileIteratorINS1L_26OutputTileOptimalThreadMapINS1L_15OutputTileShapeILi64ELi8ELi4ELi1ELi1EEENS1P_ILi1ELi4ELi1ELi1ELi4EEELi256ELi1ELi64EEEdLb0ENSD_9NoPermuteELb1EEENS1K_4warp24FragmentIteratorTensorOpIS16_S19_dNSN_IdLi2ELb1EEESE_EENS1V_20TileIteratorTensorOpIS16_S19_dSE_EENS1L_18SharedLoadIteratorINS1S_18CompactedThreadMapEdLi8EEENS1K_6thread17LinearCombinationIdLi1EddLNS24_9ScaleType4KindE0ELNS_15FloatRoundStyleE2EdEENSB_ILi0ELi4EEELi1ELi1EEENS4_30GemmIdentityThreadblockSwizzleILi1EEELSK_1ELSL_1ELSM_0EEEEEvNT_6ParamsE --------------------------
	.section	.nv.info._ZN7cutlass6KernelINS_4gemm6kernel13TrmmUniversalINS1_11threadblock13MmaMultistageINS1_9GemmShapeILi128ELi64ELi16EEENS_9transform11threadblock44PredicatedTileAccessIteratorTriangularMatrixINS_11MatrixShapeILi128ELi16EEEdNS_6layout8RowMajorELi1ENS8_29PitchLinearWarpRakedThreadMapINS_16PitchLinearShapeILi16ELi128EEELi256ENSG_ILi16ELi2EEELi1EEELNS_8SideModeE1ELNS_8FillModeE0ELNS_8DiagTypeE3ENS_5ArrayIdLi1ELb1EEEEENS9_25RegularTileAccessIteratorISC_dNSD_40RowMajorTensorOpMultiplicand64bCrosswiseELi1ESJ_Li8EEELNS_4arch14CacheOperation4KindE0ENSA_INSB_ILi16ELi64EEEdSE_Li0ENS8_31PitchLinearWarpStripedThreadMapINSG_ILi64ELi16EEELi256ESI_Li1EEELSK_1ELSL_1ELSM_0ESO_EENSQ_ISW_dNSD_40RowMajorTensorOpMultiplicandCongruous64bELi0ESZ_Li8EEELSV_0EdSE_NS4_9MmaPolicyINS1_4warp11MmaTensorOpINS6_ILi32ELi32ELi16EEEdSR_dS11_dSE_NS14_17MmaTensorOpPolicyINST_3MmaINS6_ILi8ELi8ELi4EEELi32EdSE_dNSD_11ColumnMajorEdSE_NST_13OpMultiplyAddEEENSB_ILi1ELi1EEEEELi1ELb0EbEENSB_ILi0ELi0EEES1G_Li1EEELi3ELNS1_23SharedMemoryClearOptionE1EbEENS_8epilogue11threadblock8EpilogueIS7_S1F_Li1ENS1L_22PredicatedTileIteratorINS1L_26OutputTileOptimalThreadMapINS1L_15OutputTileShapeILi64ELi8ELi4ELi1ELi1EEENS1P_ILi1ELi4ELi1ELi1ELi4EEELi256ELi1ELi64EEEdLb0ENSD_9NoPermuteELb1EEENS1K_4warp24FragmentIteratorTensorOpIS16_S19_dNSN_IdLi2ELb1EEESE_EENS1V_20TileIteratorTensorOpIS16_S19_dSE_EENS1L_18SharedLoadIteratorINS1S_18CompactedThreadMapEdLi8EEENS1K_6thread17LinearCombinationIdLi1EddLNS24_9ScaleType4KindE0ELNS_15FloatRoundStyleE2EdEENSB_ILi0ELi4EEELi1ELi1EEENS4_30GemmIdentityThreadblockSwizzleILi1EEELSK_1ELSL_1ELSM_0EEEEEvNT_6ParamsE,"",@"SHT_CUDA_INFO"
	.sectionflags	@""
	.align	4


	//----- nvinfo : EIATTR_CUDA_API_VERSION
	.align		4
        /*0000*/ 	.byte	0x04, 0x37
        /*0002*/ 	.short	(.L_18 - .L_17)
.L_17:
        /*0004*/ 	.word	0x00000082


	//----- nvinfo : EIATTR_KPARAM_INFO
	.align		4
.L_18:
        /*0008*/ 	.byte	0x04, 0x17
        /*000a*/ 	.short	(.L_20 - .L_19)
.L_19:
        /*000c*/ 	.word	0x00000000
        /*0010*/ 	.short	0x0000
        /*0012*/ 	.short	0x0000
        /*0014*/ 	.byte	0x00, 0xf0, 0xa1, 0x04


	//----- nvinfo : EIATTR_SPARSE_MMA_MASK
	.align		4
.L_20:
        /*0018*/ 	.byte	0x03, 0x50
        /*001a*/ 	.short	0x0000


	//----- nvinfo : EIATTR_MAXREG_COUNT
	.align		4
        /*001c*/ 	.byte	0x03, 0x1b
        /*001e*/ 	.short	0x00ff


	//----- nvinfo : EIATTR_NUM_BARRIERS
	.align		4
        /*0020*/ 	.byte	0x02, 0x4c
        /*0022*/ 	.byte	0x01
	.zero		1


	//----- nvinfo : EIATTR_MERCURY_ISA_VERSION
	.align		4
        /*0024*/ 	.byte	0x03, 0x5f
        /*0026*/ 	.short	0x0101


	//----- nvinfo : EIATTR_COOP_GROUP_MASK_REGIDS
	.align		4
        /*0028*/ 	.byte	0x04, 0x29
        /*002a*/ 	.short	(.L_22 - .L_21)


	//   ....[0]....
.L_21:
        /*002c*/ 	.word	0xffffffff


	//----- nvinfo : EIATTR_COOP_GROUP_INSTR_OFFSETS
	.align		4
.L_22:
        /*0030*/ 	.byte	0x04, 0x28
        /*0032*/ 	.short	(.L_24 - .L_23)


	//   ....[0]....
.L_23:
        /*0034*/ 	.word	0x00001e20


	//----- nvinfo : EIATTR_VRC_CTA_INIT_COUNT
	.align		4
.L_24:
        /*0038*/ 	.byte	0x02, 0x4a
	.zero		1
	.zero		1


	//----- nvinfo : EIATTR_EXIT_INSTR_OFFSETS
	.align		4
        /*003c*/ 	.byte	0x04, 0x1c
        /*003e*/ 	.short	(.L_26 - .L_25)


	//   ....[0]....
.L_25:
        /*0040*/ 	.word	0x000000f0


	//   ....[1]....
        /*0044*/ 	.word	0x00006530


	//   ....[2]....
        /*0048*/ 	.word	0x000065d0


	//   ....[3]....
        /*004c*/ 	.word	0x00006680


	//----- nvinfo : EIATTR_INDIRECT_BRANCH_TARGETS
	.align		4
.L_26:
        /*0050*/ 	.byte	0x04, 0x34
        /*0052*/ 	.short	(.L_28 - .L_27)


	//   ....[0]....
.L_27:
        /*0054*/ 	.word	.L_x_20@srel
        /*0058*/ 	.short	0x0
        /*005a*/ 	.short	0x0
        /*005c*/ 	.word	0x3
        /*0060*/ 	.word	.L_x_21@srel
        /*0064*/ 	.word	.L_x_22@srel
        /*0068*/ 	.word	.L_x_12@srel


	//   ....[1]....
        /*006c*/ 	.word	.L_x_24@srel
        /*0070*/ 	.short	0x0
        /*0072*/ 	.short	0x0
        /*0074*/ 	.word	0x3
        /*0078*/ 	.word	.L_x_25@srel
        /*007c*/ 	.word	.L_x_26@srel
        /*0080*/ 	.word	.L_x_12@srel


	//----- nvinfo : EIATTR_CRS_STACK_SIZE
	.align		4
.L_28:
        /*0084*/ 	.byte	0x04, 0x1e
        /*0086*/ 	.short	(.L_30 - .L_29)
.L_29:
        /*0088*/ 	.word	0x00000000


	//----- nvinfo : EIATTR_CBANK_PARAM_SIZE
	.align		4
.L_30:
        /*008c*/ 	.byte	0x03, 0x19
        /*008e*/ 	.short	0x0128


	//----- nvinfo : EIATTR_PARAM_CBANK
	.align		4
        /*0090*/ 	.byte	0x04, 0x0a
        /*0092*/ 	.short	(.L_32 - .L_31)
	.align		4
.L_31:
        /*0094*/ 	.word	index@(.nv.constant0._ZN7cutlass6KernelINS_4gemm6kernel13TrmmUniversalINS1_11threadblock13MmaMultistageINS1_9GemmShapeILi128ELi64ELi16EEENS_9transform11threadblock44PredicatedTileAccessIteratorTriangularMatrixINS_11MatrixShapeILi128ELi16EEEdNS_6layout8RowMajorELi1ENS8_29PitchLinearWarpRakedThreadMapINS_16PitchLinearShapeILi16ELi128EEELi256ENSG_ILi16ELi2EEELi1EEELNS_8SideModeE1ELNS_8FillModeE0ELNS_8DiagTypeE3ENS_5ArrayIdLi1ELb1EEEEENS9_25RegularTileAccessIteratorISC_dNSD_40RowMajorTensorOpMultiplicand64bCrosswiseELi1ESJ_Li8EEELNS_4arch14CacheOperation4KindE0ENSA_INSB_ILi16ELi64EEEdSE_Li0ENS8_31PitchLinearWarpStripedThreadMapINSG_ILi64ELi16EEELi256ESI_Li1EEELSK_1ELSL_1ELSM_0ESO_EENSQ_ISW_dNSD_40RowMajorTensorOpMultiplicandCongruous64bELi0ESZ_Li8EEELSV_0EdSE_NS4_9MmaPolicyINS1_4warp11MmaTensorOpINS6_ILi32ELi32ELi16EEEdSR_dS11_dSE_NS14_17MmaTensorOpPolicyINST_3MmaINS6_ILi8ELi8ELi4EEELi32EdSE_dNSD_11ColumnMajorEdSE_NST_13OpMultiplyAddEEENSB_ILi1ELi1EEEEELi1ELb0EbEENSB_ILi0ELi0EEES1G_Li1EEELi3ELNS1_23SharedMemoryClearOptionE1EbEENS_8epilogue11threadblock8EpilogueIS7_S1F_Li1ENS1L_22PredicatedTileIteratorINS1L_26OutputTileOptimalThreadMapINS1L_15OutputTileShapeILi64ELi8ELi4ELi1ELi1EEENS1P_ILi1ELi4ELi1ELi1ELi4EEELi256ELi1ELi64EEEdLb0ENSD_9NoPermuteELb1EEENS1K_4warp24FragmentIteratorTensorOpIS16_S19_dNSN_IdLi2ELb1EEESE_EENS1V_20TileIteratorTensorOpIS16_S19_dSE_EENS1L_18SharedLoadIteratorINS1S_18CompactedThreadMapEdLi8EEENS1K_6thread17LinearCombinationIdLi1EddLNS24_9ScaleType4KindE0ELNS_15FloatRoundStyleE2EdEENSB_ILi0ELi4EEELi1ELi1EEENS4_30GemmIdentityThreadblockSwizzleILi1EEELSK_1ELSL_1ELSM_0EEEEEvNT_6ParamsE)
        /*0098*/ 	.short	0x0380
        /*009a*/ 	.short	0x0128


	//----- nvinfo : EIATTR_SW_WAR
	.align		4
.L_32:
        /*009c*/ 	.byte	0x04, 0x36
        /*009e*/ 	.short	(.L_34 - .L_33)
.L_33:
        /*00a0*/ 	.word	0x00000008
.L_34:


//--------------------- .nv.callgraph             --------------------------
	.section	.nv.callgraph,"",@"SHT_CUDA_CALLGRAPH"
	.align	4
	.sectionentsize	8
	.align		4
        /*0000*/ 	.word	0x00000000
	.align		4
        /*0004*/ 	.word	0xffffffff
	.align		4
        /*0008*/ 	.word	0x00000000
	.align		4
        /*000c*/ 	.word	0xfffffffe
	.align		4
        /*0010*/ 	.word	0x00000000
	.align		4
        /*0014*/ 	.word	0xfffffffd
	.align		4
        /*0018*/ 	.word	0x00000000
	.align		4
        /*001c*/ 	.word	0xfffffffc


//--------------------- .nv.constant4             --------------------------
	.section	.nv.constant4,"a",@progbits
	.align	8
	.align		8
.nv.constant4:
        /*0000*/ 	.dword	_ZN39_INTERNAL_664e8f11_4_k_cu_7f897830_26294cuda3std3__45__cpo5beginE
	.align		8
        /*0008*/ 	.dword	_ZN39_INTERNAL_664e8f11_4_k_cu_7f897830_26294cuda3std3__45__cpo3endE
	.align		8
        /*0010*/ 	.dword	_ZN39_INTERNAL_664e8f11_4_k_cu_7f897830_26294cuda3std3__45__cpo6cbeginE
	.align		8
        /*0018*/ 	.dword	_ZN39_INTERNAL_664e8f11_4_k_cu_7f897830_26294cuda3std3__45__cpo4cendE
	.align		8
        /*0020*/ 	.dword	_ZN39_INTERNAL_664e8f11_4_k_cu_7f897830_26294cuda3std3__441_GLOBAL__N__664e8f11_4_k_cu_7f897830_26296ignoreE
	.align		8
        /*0028*/ 	.dword	_ZN39_INTERNAL_664e8f11_4_k_cu_7f897830_26294cuda3std3__419piecewise_constructE
	.align		8
        /*0030*/ 	.dword	_ZN39_INTERNAL_664e8f11_4_k_cu_7f897830_26294cuda3std3__48in_placeE
	.align		8
        /*0038*/ 	.dword	_ZN39_INTERNAL_664e8f11_4_k_cu_7f897830_26294cuda3std6ranges3__45__cpo4swapE
	.align		8
        /*0040*/ 	.dword	_ZN39_INTERNAL_664e8f11_4_k_cu_7f897830_26294cuda3std6ranges3__45__cpo9iter_moveE
	.align		8
        /*0048*/ 	.dword	_ZN39_INTERNAL_664e8f11_4_k_cu_7f897830_26294cute7productE
	.align		8
        /*0050*/ 	.dword	_ZN39_INTERNAL_664e8f11_4_k_cu_7f897830_26294cute1_E


//--------------------- .nv.constant2._ZN7cutlass6KernelINS_4gemm6kernel13TrmmUniversalINS1_11threadblock13MmaMultistageINS1_9GemmShapeILi128ELi64ELi16EEENS_9transform11threadblock44PredicatedTileAccessIteratorTriangularMatrixINS_11MatrixShapeILi128ELi16EEEdNS_6layout8RowMajorELi1ENS8_29PitchLinearWarpRakedThreadMapINS_16PitchLinearShapeILi16ELi128EEELi256ENSG_ILi16ELi2EEELi1EEELNS_8SideModeE1ELNS_8FillModeE0ELNS_8DiagTypeE3ENS_5ArrayIdLi1ELb1EEEEENS9_25RegularTileAccessIteratorISC_dNSD_40RowMajorTensorOpMultiplicand64bCrosswiseELi1ESJ_Li8EEELNS_4arch14CacheOperation4KindE0ENSA_INSB_ILi16ELi64EEEdSE_Li0ENS8_31PitchLinearWarpStripedThreadMapINSG_ILi64ELi16EEELi256ESI_Li1EEELSK_1ELSL_1ELSM_0ESO_EENSQ_ISW_dNSD_40RowMajorTensorOpMultiplicandCongruous64bELi0ESZ_Li8EEELSV_0EdSE_NS4_9MmaPolicyINS1_4warp11MmaTensorOpINS6_ILi32ELi32ELi16EEEdSR_dS11_dSE_NS14_17MmaTensorOpPolicyINST_3MmaINS6_ILi8ELi8ELi4EEELi32EdSE_dNSD_11ColumnMajorEdSE_NST_13OpMultiplyAddEEENSB_ILi1ELi1EEEEELi1ELb0EbEENSB_ILi0ELi0EEES1G_Li1EEELi3ELNS1_23SharedMemoryClearOptionE1EbEENS_8epilogue11threadblock8EpilogueIS7_S1F_Li1ENS1L_22PredicatedTileIteratorINS1L_26OutputTileOptimalThreadMapINS1L_15OutputTileShapeILi64ELi8ELi4ELi1ELi1EEENS1P_ILi1ELi4ELi1ELi1ELi4EEELi256ELi1ELi64EEEdLb0ENSD_9NoPermuteELb1EEENS1K_4warp24FragmentIteratorTensorOpIS16_S19_dNSN_IdLi2ELb1EEESE_EENS1V_20TileIteratorTensorOpIS16_S19_dSE_EENS1L_18SharedLoadIteratorINS1S_18CompactedThreadMapEdLi8EEENS1K_6thread17LinearCombinationIdLi1EddLNS24_9ScaleType4KindE0ELNS_15FloatRoundStyleE2EdEENSB_ILi0ELi4EEELi1ELi1EEENS4_30GemmIdentityThreadblockSwizzleILi1EEELSK_1ELSL_1ELSM_0EEEEEvNT_6ParamsE --------------------------
	.section	.nv.constant2._ZN7cutlass6KernelINS_4gemm6kernel13TrmmUniversalINS1_11threadblock13MmaMultistageINS1_9GemmShapeILi128ELi64ELi16EEENS_9transform11threadblock44PredicatedTileAccessIteratorTriangularMatrixINS_11MatrixShapeILi128ELi16EEEdNS_6layout8RowMajorELi1ENS8_29PitchLinearWarpRakedThreadMapINS_16PitchLinearShapeILi16ELi128EEELi256ENSG_ILi16ELi2EEELi1EEELNS_8SideModeE1ELNS_8FillModeE0ELNS_8DiagTypeE3ENS_5ArrayIdLi1ELb1EEEEENS9_25RegularTileAccessIteratorISC_dNSD_40RowMajorTensorOpMultiplicand64bCrosswiseELi1ESJ_Li8EEELNS_4arch14CacheOperation4KindE0ENSA_INSB_ILi16ELi64EEEdSE_Li0ENS8_31PitchLinearWarpStripedThreadMapINSG_ILi64ELi16EEELi256ESI_Li1EEELSK_1ELSL_1ELSM_0ESO_EENSQ_ISW_dNSD_40RowMajorTensorOpMultiplicandCongruous64bELi0ESZ_Li8EEELSV_0EdSE_NS4_9MmaPolicyINS1_4warp11MmaTensorOpINS6_ILi32ELi32ELi16EEEdSR_dS11_dSE_NS14_17MmaTensorOpPolicyINST_3MmaINS6_ILi8ELi8ELi4EEELi32EdSE_dNSD_11ColumnMajorEdSE_NST_13OpMultiplyAddEEENSB_ILi1ELi1EEEEELi1ELb0EbEENSB_ILi0ELi0EEES1G_Li1EEELi3ELNS1_23SharedMemoryClearOptionE1EbEENS_8epilogue11threadblock8EpilogueIS7_S1F_Li1ENS1L_22PredicatedTileIteratorINS1L_26OutputTileOptimalThreadMapINS1L_15OutputTileShapeILi64ELi8ELi4ELi1ELi1EEENS1P_ILi1ELi4ELi1ELi1ELi4EEELi256ELi1ELi64EEEdLb0ENSD_9NoPermuteELb1EEENS1K_4warp24FragmentIteratorTensorOpIS16_S19_dNSN_IdLi2ELb1EEESE_EENS1V_20TileIteratorTensorOpIS16_S19_dSE_EENS1L_18SharedLoadIteratorINS1S_18CompactedThreadMapEdLi8EEENS1K_6thread17LinearCombinationIdLi1EddLNS24_9ScaleType4KindE0ELNS_15FloatRoundStyleE2EdEENSB_ILi0ELi4EEELi1ELi1EEENS4_30GemmIdentityThreadblockSwizzleILi1EEELSK_1ELSL_1ELSM_0EEEEEvNT_6ParamsE,"a",@progbits
	.sectionflags	@""
	.align	4
.nv.constant2._ZN7cutlass6KernelINS_4gemm6kernel13TrmmUniversalINS1_11threadblock13MmaMultistageINS1_9GemmShapeILi128ELi64ELi16EEENS_9transform11threadblock44PredicatedTileAccessIteratorTriangularMatrixINS_11MatrixShapeILi128ELi16EEEdNS_6layout8RowMajorELi1ENS8_29PitchLinearWarpRakedThreadMapINS_16PitchLinearShapeILi16ELi128EEELi256ENSG_ILi16ELi2EEELi1EEELNS_8SideModeE1ELNS_8FillModeE0ELNS_8DiagTypeE3ENS_5ArrayIdLi1ELb1EEEEENS9_25RegularTileAccessIteratorISC_dNSD_40RowMajorTensorOpMultiplicand64bCrosswiseELi1ESJ_Li8EEELNS_4arch14CacheOperation4KindE0ENSA_INSB_ILi16ELi64EEEdSE_Li0ENS8_31PitchLinearWarpStripedThreadMapINSG_ILi64ELi16EEELi256ESI_Li1EEELSK_1ELSL_1ELSM_0ESO_EENSQ_ISW_dNSD_40RowMajorTensorOpMultiplicandCongruous64bELi0ESZ_Li8EEELSV_0EdSE_NS4_9MmaPolicyINS1_4warp11MmaTensorOpINS6_ILi32ELi32ELi16EEEdSR_dS11_dSE_NS14_17MmaTensorOpPolicyINST_3MmaINS6_ILi8ELi8ELi4EEELi32EdSE_dNSD_11ColumnMajorEdSE_NST_13OpMultiplyAddEEENSB_ILi1ELi1EEEEELi1ELb0EbEENSB_ILi0ELi0EEES1G_Li1EEELi3ELNS1_23SharedMemoryClearOptionE1EbEENS_8epilogue11threadblock8EpilogueIS7_S1F_Li1ENS1L_22PredicatedTileIteratorINS1L_26OutputTileOptimalThreadMapINS1L_15OutputTileShapeILi64ELi8ELi4ELi1ELi1EEENS1P_ILi1ELi4ELi1ELi1ELi4EEELi256ELi1ELi64EEEdLb0ENSD_9NoPermuteELb1EEENS1K_4warp24FragmentIteratorTensorOpIS16_S19_dNSN_IdLi2ELb1EEESE_EENS1V_20TileIteratorTensorOpIS16_S19_dSE_EENS1L_18SharedLoadIteratorINS1S_18CompactedThreadMapEdLi8EEENS1K_6thread17LinearCombinationIdLi1EddLNS24_9ScaleType4KindE0ELNS_15FloatRoundStyleE2EdEENSB_ILi0ELi4EEELi1ELi1EEENS4_30GemmIdentityThreadblockSwizzleILi1EEELSK_1ELSL_1ELSM_0EEEEEvNT_6ParamsE:
        /*0000*/ 	.byte	0x50, 0x3d, 0x00, 0x00, 0xe0, 0x3c, 0x00, 0x00, 0x50, 0x3f, 0x00, 0x00, 0xf0, 0x3e, 0x00, 0x00
        /*0010*/ 	.byte	0x90, 0x3e, 0x00, 0x00, 0x50, 0x3f, 0x00, 0x00


//--------------------- .text._ZN7cutlass6KernelINS_4gemm6kernel13TrmmUniversalINS1_11threadblock13MmaMultistageINS1_9GemmShapeILi128ELi64ELi16EEENS_9transform11threadblock44PredicatedTileAccessIteratorTriangularMatrixINS_11MatrixShapeILi128ELi16EEEdNS_6layout8RowMajorELi1ENS8_29PitchLinearWarpRakedThreadMapINS_16PitchLinearShapeILi16ELi128EEELi256ENSG_ILi16ELi2EEELi1EEELNS_8SideModeE1ELNS_8FillModeE0ELNS_8DiagTypeE3ENS_5ArrayIdLi1ELb1EEEEENS9_25RegularTileAccessIteratorISC_dNSD_40RowMajorTensorOpMultiplicand64bCrosswiseELi1ESJ_Li8EEELNS_4arch14CacheOperation4KindE0ENSA_INSB_ILi16ELi64EEEdSE_Li0ENS8_31PitchLinearWarpStripedThreadMapINSG_ILi64ELi16EEELi256ESI_Li1EEELSK_1ELSL_1ELSM_0ESO_EENSQ_ISW_dNSD_40RowMajorTensorOpMultiplicandCongruous64bELi0ESZ_Li8EEELSV_0EdSE_NS4_9MmaPolicyINS1_4warp11MmaTensorOpINS6_ILi32ELi32ELi16EEEdSR_dS11_dSE_NS14_17MmaTensorOpPolicyINST_3MmaINS6_ILi8ELi8ELi4EEELi32EdSE_dNSD_11ColumnMajorEdSE_NST_13OpMultiplyAddEEENSB_ILi1ELi1EEEEELi1ELb0EbEENSB_ILi0ELi0EEES1G_Li1EEELi3ELNS1_23SharedMemoryClearOptionE1EbEENS_8epilogue11threadblock8EpilogueIS7_S1F_Li1ENS1L_22PredicatedTileIteratorINS1L_26OutputTileOptimalThreadMapINS1L_15OutputTileShapeILi64ELi8ELi4ELi1ELi1EEENS1P_ILi1ELi4ELi1ELi1ELi4EEELi256ELi1ELi64EEEdLb0ENSD_9NoPermuteELb1EEENS1K_4warp24FragmentIteratorTensorOpIS16_S19_dNSN_IdLi2ELb1EEESE_EENS1V_20TileIteratorTensorOpIS16_S19_dSE_EENS1L_18SharedLoadIteratorINS1S_18CompactedThreadMapEdLi8EEENS1K_6thread17LinearCombinationIdLi1EddLNS24_9ScaleType4KindE0ELNS_15FloatRoundStyleE2EdEENSB_ILi0ELi4EEELi1ELi1EEENS4_30GemmIdentityThreadblockSwizzleILi1EEELSK_1ELSL_1ELSM_0EEEEEvNT_6ParamsE --------------------------
	.section	.text._ZN7cutlass6KernelINS_4gemm6kernel13TrmmUniversalINS1_11threadblock13MmaMultistageINS1_9GemmShapeILi128ELi64ELi16EEENS_9transform11threadblock44PredicatedTileAccessIteratorTriangularMatrixINS_11MatrixShapeILi128ELi16EEEdNS_6layout8RowMajorELi1ENS8_29PitchLinearWarpRakedThreadMapINS_16PitchLinearShapeILi16ELi128EEELi256ENSG_ILi16ELi2EEELi1EEELNS_8SideModeE1ELNS_8FillModeE0ELNS_8DiagTypeE3ENS_5ArrayIdLi1ELb1EEEEENS9_25RegularTileAccessIteratorISC_dNSD_40RowMajorTensorOpMultiplicand64bCrosswiseELi1ESJ_Li8EEELNS_4arch14CacheOperation4KindE0ENSA_INSB_ILi16ELi64EEEdSE_Li0ENS8_31PitchLinearWarpStripedThreadMapINSG_ILi64ELi16EEELi256ESI_Li1EEELSK_1ELSL_1ELSM_0ESO_EENSQ_ISW_dNSD_40RowMajorTensorOpMultiplicandCongruous64bELi0ESZ_Li8EEELSV_0EdSE_NS4_9MmaPolicyINS1_4warp11MmaTensorOpINS6_ILi32ELi32ELi16EEEdSR_dS11_dSE_NS14_17MmaTensorOpPolicyINST_3MmaINS6_ILi8ELi8ELi4EEELi32EdSE_dNSD_11ColumnMajorEdSE_NST_13OpMultiplyAddEEENSB_ILi1ELi1EEEEELi1ELb0EbEENSB_ILi0ELi0EEES1G_Li1EEELi3ELNS1_23SharedMemoryClearOptionE1EbEENS_8epilogue11threadblock8EpilogueIS7_S1F_Li1ENS1L_22PredicatedTileIteratorINS1L_26OutputTileOptimalThreadMapINS1L_15OutputTileShapeILi64ELi8ELi4ELi1ELi1EEENS1P_ILi1ELi4ELi1ELi1ELi4EEELi256ELi1ELi64EEEdLb0ENSD_9NoPermuteELb1EEENS1K_4warp24FragmentIteratorTensorOpIS16_S19_dNSN_IdLi2ELb1EEESE_EENS1V_20TileIteratorTensorOpIS16_S19_dSE_EENS1L_18SharedLoadIteratorINS1S_18CompactedThreadMapEdLi8EEENS1K_6thread17LinearCombinationIdLi1EddLNS24_9ScaleType4KindE0ELNS_15FloatRoundStyleE2EdEENSB_ILi0ELi4EEELi1ELi1EEENS4_30GemmIdentityThreadblockSwizzleILi1EEELSK_1ELSL_1ELSM_0EEEEEvNT_6ParamsE,"ax",@progbits
	.align	128
.text._ZN7cutlass6KernelINS_4gemm6kernel13TrmmUniversalINS1_11threadblock13MmaMultistageINS1_9GemmShapeILi128ELi64ELi16EEENS_9transform11threadblock44PredicatedTileAccessIteratorTriangularMatrixINS_11MatrixShapeILi128ELi16EEEdNS_6layout8RowMajorELi1ENS8_29PitchLinearWarpRakedThreadMapINS_16PitchLinearShapeILi16ELi128EEELi256ENSG_ILi16ELi2EEELi1EEELNS_8SideModeE1ELNS_8FillModeE0ELNS_8DiagTypeE3ENS_5ArrayIdLi1ELb1EEEEENS9_25RegularTileAccessIteratorISC_dNSD_40RowMajorTensorOpMultiplicand64bCrosswiseELi1ESJ_Li8EEELNS_4arch14CacheOperation4KindE0ENSA_INSB_ILi16ELi64EEEdSE_Li0ENS8_31PitchLinearWarpStripedThreadMapINSG_ILi64ELi16EEELi256ESI_Li1EEELSK_1ELSL_1ELSM_0ESO_EENSQ_ISW_dNSD_40RowMajorTensorOpMultiplicandCongruous64bELi0ESZ_Li8EEELSV_0EdSE_NS4_9MmaPolicyINS1_4warp11MmaTensorOpINS6_ILi32ELi32ELi16EEEdSR_dS11_dSE_NS14_17MmaTensorOpPolicyINST_3MmaINS6_ILi8ELi8ELi4EEELi32EdSE_dNSD_11ColumnMajorEdSE_NST_13OpMultiplyAddEEENSB_ILi1ELi1EEEEELi1ELb0EbEENSB_ILi0ELi0EEES1G_Li1EEELi3ELNS1_23SharedMemoryClearOptionE1EbEENS_8epilogue11threadblock8EpilogueIS7_S1F_Li1ENS1L_22PredicatedTileIteratorINS1L_26OutputTileOptimalThreadMapINS1L_15OutputTileShapeILi64ELi8ELi4ELi1ELi1EEENS1P_ILi1ELi4ELi1ELi1ELi4EEELi256ELi1ELi64EEEdLb0ENSD_9NoPermuteELb1EEENS1K_4warp24FragmentIteratorTensorOpIS16_S19_dNSN_IdLi2ELb1EEESE_EENS1V_20TileIteratorTensorOpIS16_S19_dSE_EENS1L_18SharedLoadIteratorINS1S_18CompactedThreadMapEdLi8EEENS1K_6thread17LinearCombinationIdLi1EddLNS24_9ScaleType4KindE0ELNS_15FloatRoundStyleE2EdEENSB_ILi0ELi4EEELi1ELi1EEENS4_30GemmIdentityThreadblockSwizzleILi1EEELSK_1ELSL_1ELSM_0EEEEEvNT_6ParamsE:
        .type           _ZN7cutlass6KernelINS_4gemm6kernel13TrmmUniversalINS1_11threadblock13MmaMultistageINS1_9GemmShapeILi128ELi64ELi16EEENS_9transform11threadblock44PredicatedTileAccessIteratorTriangularMatrixINS_11MatrixShapeILi128ELi16EEEdNS_6layout8RowMajorELi1ENS8_29PitchLinearWarpRakedThreadMapINS_16PitchLinearShapeILi16ELi128EEELi256ENSG_ILi16ELi2EEELi1EEELNS_8SideModeE1ELNS_8FillModeE0ELNS_8DiagTypeE3ENS_5ArrayIdLi1ELb1EEEEENS9_25RegularTileAccessIteratorISC_dNSD_40RowMajorTensorOpMultiplicand64bCrosswiseELi1ESJ_Li8EEELNS_4arch14CacheOperation4KindE0ENSA_INSB_ILi16ELi64EEEdSE_Li0ENS8_31PitchLinearWarpStripedThreadMapINSG_ILi64ELi16EEELi256ESI_Li1EEELSK_1ELSL_1ELSM_0ESO_EENSQ_ISW_dNSD_40RowMajorTensorOpMultiplicandCongruous64bELi0ESZ_Li8EEELSV_0EdSE_NS4_9MmaPolicyINS1_4warp11MmaTensorOpINS6_ILi32ELi32ELi16EEEdSR_dS11_dSE_NS14_17MmaTensorOpPolicyINST_3MmaINS6_ILi8ELi8ELi4EEELi32EdSE_dNSD_11ColumnMajorEdSE_NST_13OpMultiplyAddEEENSB_ILi1ELi1EEEEELi1ELb0EbEENSB_ILi0ELi0EEES1G_Li1EEELi3ELNS1_23SharedMemoryClearOptionE1EbEENS_8epilogue11threadblock8EpilogueIS7_S1F_Li1ENS1L_22PredicatedTileIteratorINS1L_26OutputTileOptimalThreadMapINS1L_15OutputTileShapeILi64ELi8ELi4ELi1ELi1EEENS1P_ILi1ELi4ELi1ELi1ELi4EEELi256ELi1ELi64EEEdLb0ENSD_9NoPermuteELb1EEENS1K_4warp24FragmentIteratorTensorOpIS16_S19_dNSN_IdLi2ELb1EEESE_EENS1V_20TileIteratorTensorOpIS16_S19_dSE_EENS1L_18SharedLoadIteratorINS1S_18CompactedThreadMapEdLi8EEENS1K_6thread17LinearCombinationIdLi1EddLNS24_9ScaleType4KindE0ELNS_15FloatRoundStyleE2EdEENSB_ILi0ELi4EEELi1ELi1EEENS4_30GemmIdentityThreadblockSwizzleILi1EEELSK_1ELSL_1ELSM_0EEEEEvNT_6ParamsE,@function
        .size           _ZN7cutlass6KernelINS_4gemm6kernel13TrmmUniversalINS1_11threadblock13MmaMultistageINS1_9GemmShapeILi128ELi64ELi16EEENS_9transform11threadblock44PredicatedTileAccessIteratorTriangularMatrixINS_11MatrixShapeILi128ELi16EEEdNS_6layout8RowMajorELi1ENS8_29PitchLinearWarpRakedThreadMapINS_16PitchLinearShapeILi16ELi128EEELi256ENSG_ILi16ELi2EEELi1EEELNS_8SideModeE1ELNS_8FillModeE0ELNS_8DiagTypeE3ENS_5ArrayIdLi1ELb1EEEEENS9_25RegularTileAccessIteratorISC_dNSD_40RowMajorTensorOpMultiplicand64bCrosswiseELi1ESJ_Li8EEELNS_4arch14CacheOperation4KindE0ENSA_INSB_ILi16ELi64EEEdSE_Li0ENS8_31PitchLinearWarpStripedThreadMapINSG_ILi64ELi16EEELi256ESI_Li1EEELSK_1ELSL_1ELSM_0ESO_EENSQ_ISW_dNSD_40RowMajorTensorOpMultiplicandCongruous64bELi0ESZ_Li8EEELSV_0EdSE_NS4_9MmaPolicyINS1_4warp11MmaTensorOpINS6_ILi32ELi32ELi16EEEdSR_dS11_dSE_NS14_17MmaTensorOpPolicyINST_3MmaINS6_ILi8ELi8ELi4EEELi32EdSE_dNSD_11ColumnMajorEdSE_NST_13OpMultiplyAddEEENSB_ILi1ELi1EEEEELi1ELb0EbEENSB_ILi0ELi0EEES1G_Li1EEELi3ELNS1_23SharedMemoryClearOptionE1EbEENS_8epilogue11threadblock8EpilogueIS7_S1F_Li1ENS1L_22PredicatedTileIteratorINS1L_26OutputTileOptimalThreadMapINS1L_15OutputTileShapeILi64ELi8ELi4ELi1ELi1EEENS1P_ILi1ELi4ELi1ELi1ELi4EEELi256ELi1ELi64EEEdLb0ENSD_9NoPermuteELb1EEENS1K_4warp24FragmentIteratorTensorOpIS16_S19_dNSN_IdLi2ELb1EEESE_EENS1V_20TileIteratorTensorOpIS16_S19_dSE_EENS1L_18SharedLoadIteratorINS1S_18CompactedThreadMapEdLi8EEENS1K_6thread17LinearCombinationIdLi1EddLNS24_9ScaleType4KindE0ELNS_15FloatRoundStyleE2EdEENSB_ILi0ELi4EEELi1ELi1EEENS4_30GemmIdentityThreadblockSwizzleILi1EEELSK_1ELSL_1ELSM_0EEEEEvNT_6ParamsE,(.L_x_28 - _ZN7cutlass6KernelINS_4gemm6kernel13TrmmUniversalINS1_11threadblock13MmaMultistageINS1_9GemmShapeILi128ELi64ELi16EEENS_9transform11threadblock44PredicatedTileAccessIteratorTriangularMatrixINS_11MatrixShapeILi128ELi16EEEdNS_6layout8RowMajorELi1ENS8_29PitchLinearWarpRakedThreadMapINS_16PitchLinearShapeILi16ELi128EEELi256ENSG_ILi16ELi2EEELi1EEELNS_8SideModeE1ELNS_8FillModeE0ELNS_8DiagTypeE3ENS_5ArrayIdLi1ELb1EEEEENS9_25RegularTileAccessIteratorISC_dNSD_40RowMajorTensorOpMultiplicand64bCrosswiseELi1ESJ_Li8EEELNS_4arch14CacheOperation4KindE0ENSA_INSB_ILi16ELi64EEEdSE_Li0ENS8_31PitchLinearWarpStripedThreadMapINSG_ILi64ELi16EEELi256ESI_Li1EEELSK_1ELSL_1ELSM_0ESO_EENSQ_ISW_dNSD_40RowMajorTensorOpMultiplicandCongruous64bELi0ESZ_Li8EEELSV_0EdSE_NS4_9MmaPolicyINS1_4warp11MmaTensorOpINS6_ILi32ELi32ELi16EEEdSR_dS11_dSE_NS14_17MmaTensorOpPolicyINST_3MmaINS6_ILi8ELi8ELi4EEELi32EdSE_dNSD_11ColumnMajorEdSE_NST_13OpMultiplyAddEEENSB_ILi1ELi1EEEEELi1ELb0EbEENSB_ILi0ELi0EEES1G_Li1EEELi3ELNS1_23SharedMemoryClearOptionE1EbEENS_8epilogue11threadblock8EpilogueIS7_S1F_Li1ENS1L_22PredicatedTileIteratorINS1L_26OutputTileOptimalThreadMapINS1L_15OutputTileShapeILi64ELi8ELi4ELi1ELi1EEENS1P_ILi1ELi4ELi1ELi1ELi4EEELi256ELi1ELi64EEEdLb0ENSD_9NoPermuteELb1EEENS1K_4warp24FragmentIteratorTensorOpIS16_S19_dNSN_IdLi2ELb1EEESE_EENS1V_20TileIteratorTensorOpIS16_S19_dSE_EENS1L_18SharedLoadIteratorINS1S_18CompactedThreadMapEdLi8EEENS1K_6thread17LinearCombinationIdLi1EddLNS24_9ScaleType4KindE0ELNS_15FloatRoundStyleE2EdEENSB_ILi0ELi4EEELi1ELi1EEENS4_30GemmIdentityThreadblockSwizzleILi1EEELSK_1ELSL_1ELSM_0EEEEEvNT_6ParamsE)
        .other          _ZN7cutlass6KernelINS_4gemm6kernel13TrmmUniversalINS1_11threadblock13MmaMultistageINS1_9GemmShapeILi128ELi64ELi16EEENS_9transform11threadblock44PredicatedTileAccessIteratorTriangularMatrixINS_11MatrixShapeILi128ELi16EEEdNS_6layout8RowMajorELi1ENS8_29PitchLinearWarpRakedThreadMapINS_16PitchLinearShapeILi16ELi128EEELi256ENSG_ILi16ELi2EEELi1EEELNS_8SideModeE1ELNS_8FillModeE0ELNS_8DiagTypeE3ENS_5ArrayIdLi1ELb1EEEEENS9_25RegularTileAccessIteratorISC_dNSD_40RowMajorTensorOpMultiplicand64bCrosswiseELi1ESJ_Li8EEELNS_4arch14CacheOperation4KindE0ENSA_INSB_ILi16ELi64EEEdSE_Li0ENS8_31PitchLinearWarpStripedThreadMapINSG_ILi64ELi16EEELi256ESI_Li1EEELSK_1ELSL_1ELSM_0ESO_EENSQ_ISW_dNSD_40RowMajorTensorOpMultiplicandCongruous64bELi0ESZ_Li8EEELSV_0EdSE_NS4_9MmaPolicyINS1_4warp11MmaTensorOpINS6_ILi32ELi32ELi16EEEdSR_dS11_dSE_NS14_17MmaTensorOpPolicyINST_3MmaINS6_ILi8ELi8ELi4EEELi32EdSE_dNSD_11ColumnMajorEdSE_NST_13OpMultiplyAddEEENSB_ILi1ELi1EEEEELi1ELb0EbEENSB_ILi0ELi0EEES1G_Li1EEELi3ELNS1_23SharedMemoryClearOptionE1EbEENS_8epilogue11threadblock8EpilogueIS7_S1F_Li1ENS1L_22PredicatedTileIteratorINS1L_26OutputTileOptimalThreadMapINS1L_15OutputTileShapeILi64ELi8ELi4ELi1ELi1EEENS1P_ILi1ELi4ELi1ELi1ELi4EEELi256ELi1ELi64EEEdLb0ENSD_9NoPermuteELb1EEENS1K_4warp24FragmentIteratorTensorOpIS16_S19_dNSN_IdLi2ELb1EEESE_EENS1V_20TileIteratorTensorOpIS16_S19_dSE_EENS1L_18SharedLoadIteratorINS1S_18CompactedThreadMapEdLi8EEENS1K_6thread17LinearCombinationIdLi1EddLNS24_9ScaleType4KindE0ELNS_15FloatRoundStyleE2EdEENSB_ILi0ELi4EEELi1ELi1EEENS4_30GemmIdentityThreadblockSwizzleILi1EEELSK_1ELSL_1ELSM_0EEEEEvNT_6ParamsE,@"STO_CUDA_ENTRY STV_DEFAULT"
_ZN7cutlass6KernelINS_4gemm6kernel13TrmmUniversalINS1_11threadblock13MmaMultistageINS1_9GemmShapeILi128ELi64ELi16EEENS_9transform11threadblock44PredicatedTileAccessIteratorTriangularMatrixINS_11MatrixShapeILi128ELi16EEEdNS_6layout8RowMajorELi1ENS8_29PitchLinearWarpRakedThreadMapINS_16PitchLinearShapeILi16ELi128EEELi256ENSG_ILi16ELi2EEELi1EEELNS_8SideModeE1ELNS_8FillModeE0ELNS_8DiagTypeE3ENS_5ArrayIdLi1ELb1EEEEENS9_25RegularTileAccessIteratorISC_dNSD_40RowMajorTensorOpMultiplicand64bCrosswiseELi1ESJ_Li8EEELNS_4arch14CacheOperation4KindE0ENSA_INSB_ILi16ELi64EEEdSE_Li0ENS8_31PitchLinearWarpStripedThreadMapINSG_ILi64ELi16EEELi256ESI_Li1EEELSK_1ELSL_1ELSM_0ESO_EENSQ_ISW_dNSD_40RowMajorTensorOpMultiplicandCongruous64bELi0ESZ_Li8EEELSV_0EdSE_NS4_9MmaPolicyINS1_4warp11MmaTensorOpINS6_ILi32ELi32ELi16EEEdSR_dS11_dSE_NS14_17MmaTensorOpPolicyINST_3MmaINS6_ILi8ELi8ELi4EEELi32EdSE_dNSD_11ColumnMajorEdSE_NST_13OpMultiplyAddEEENSB_ILi1ELi1EEEEELi1ELb0EbEENSB_ILi0ELi0EEES1G_Li1EEELi3ELNS1_23SharedMemoryClearOptionE1EbEENS_8epilogue11threadblock8EpilogueIS7_S1F_Li1ENS1L_22PredicatedTileIteratorINS1L_26OutputTileOptimalThreadMapINS1L_15OutputTileShapeILi64ELi8ELi4ELi1ELi1EEENS1P_ILi1ELi4ELi1ELi1ELi4EEELi256ELi1ELi64EEEdLb0ENSD_9NoPermuteELb1EEENS1K_4warp24FragmentIteratorTensorOpIS16_S19_dNSN_IdLi2ELb1EEESE_EENS1V_20TileIteratorTensorOpIS16_S19_dSE_EENS1L_18SharedLoadIteratorINS1S_18CompactedThreadMapEdLi8EEENS1K_6thread17LinearCombinationIdLi1EddLNS24_9ScaleType4KindE0ELNS_15FloatRoundStyleE2EdEENSB_ILi0ELi4EEELi1ELi1EEENS4_30GemmIdentityThreadblockSwizzleILi1EEELSK_1ELSL_1ELSM_0EEEEEvNT_6ParamsE:
[----:B------:R-:W-:Y:S08]  /*0000*/  LDC R1, c[0x0][0x37c] ;  /* 0x0000df00ff017b82 */ /* 0x000ff00000000800 */
[----:B------:R-:W1:Y:S01]  /*0010*/  S2UR UR7, SR_CTAID.Y ;  /* 0x00000000000779c3 */ /* 0x000e620000002600 */
[----:B------:R-:W2:Y:S01]  /*0020*/  LDCU UR6, c[0x0][0x398] ;  /* 0x00007300ff0677ac */ /* 0x000ea20008000800 */
[----:B------:R-:W3:Y:S06]  /*0030*/  LDCU UR4, c[0x0][0x390] ;  /* 0x00007200ff0477ac */ /* 0x000eec0008000800 */
[----:B------:R-:W4:Y:S01]  /*0040*/  S2UR UR22, SR_CTAID.X ;  /* 0x00000000001679c3 */ /* 0x000f220000002500 */
[----:B------:R-:W-:Y:S01]  /*0050*/  UMOV UR5, 0xffffffff ;  /* 0xffffffff00057882 */ /* 0x000fe20000000000 */
[----:B------:R-:W3:Y:S01]  /*0060*/  LDCU UR16, c[0x0][0x38c] ;  /* 0x00007180ff1077ac */ /* 0x000ee20008000800 */
[----:B--2---:R-:W-:-:S02]  /*0070*/  USHF.L.U32 UR5, UR5, UR6, URZ ;  /* 0x0000000605057299 */ /* 0x004fc400080006ff */
[----:B-1----:R-:W-:Y:S02]  /*0080*/  USHF.L.U32 UR7, UR7, UR6, URZ ;  /* 0x0000000607077299 */ /* 0x002fe400080006ff */
[----:B----4-:R-:W-:Y:S02]  /*0090*/  ULOP3.LUT UR5, UR22, UR5, URZ, 0x30, !UPT ;  /* 0x0000000516057292 */ /* 0x010fe4000f8e30ff */
[----:B------:R-:W-:Y:S02]  /*00a0*/  USHF.R.U32.HI UR21, URZ, UR6, UR22 ;  /* 0x00000006ff157299 */ /* 0x000fe40008011616 */
[----:B------:R-:W-:-:S04]  /*00b0*/  UIADD3 UR20, UPT, UPT, UR7, UR5, URZ ;  /* 0x0000000507147290 */ /* 0x000fc8000fffe0ff */
[----:B---3--:R-:W-:-:S04]  /*00c0*/  UISETP.GE.AND UP0, UPT, UR20, UR4, UPT ;  /* 0x000000041400728c */ /* 0x008fc8000bf06270 */
[----:B------:R-:W-:-:S06]  /*00d0*/  UISETP.GE.OR UP0, UPT, UR21, UR16, UP0 ;  /* 0x000000101500728c */ /* 0x000fcc0008706670 */
[----:B------:R-:W-:-:S13]  /*00e0*/  PLOP3.LUT P0, PT, PT, PT, UP0, 0x80, 0x8 ;  /* 0x000000000008781c */ /* 0x000fda0003f0f008 */
[----:B------:R-:W-:Y:S05]  /*00f0*/  @P0 EXIT ;  /* 0x000000000000094d */ /* 0x000fea0003800000 */
[----:B------:R-:W1:Y:S01]  /*0100*/  LDCU UR7, c[0x0][0x460] ;  /* 0x00008c00ff0777ac */ /* 0x000e620008000800 */
[----:B------:R-:W2:Y:S01]  /*0110*/  S2UR UR17, SR_CTAID.Z ;  /* 0x00000000001179c3 */ /* 0x000ea20000002700 */
[----:B------:R-:W3:Y:S01]  /*0120*/  LDCU.64 UR8, c[0x0][0x470] ;  /* 0x00008e00ff0877ac */ /* 0x000ee20008000a00 */
[----:B------:R-:W4:Y:S01]  /*0130*/  LDCU.64 UR4, c[0x0][0x478] ;  /* 0x00008f00ff0477ac */ /* 0x000f220008000a00 */
[----:B------:R-:W2:Y:S01]  /*0140*/  LDCU UR19, c[0x0][0x388] ;  /* 0x00007100ff1377ac */ /* 0x000ea20008000800 */
[----:B------:R-:W2:Y:S01]  /*0150*/  LDCU.64 UR24, c[0x0][0x358] ;  /* 0x00006b00ff1877ac */ /* 0x000ea20008000a00 */
[----:B-1----:R-:W-:Y:S01]  /*0160*/  UISETP.GT.U32.AND UP0, UPT, UR7, 0x1, UPT ;  /* 0x000000010700788c */ /* 0x002fe2000bf04070 */
[----:B---3--:R-:W-:Y:S02]  /*0170*/  IMAD.U32 R10, RZ, RZ, UR8 ;  /* 0x00000008ff0a7e24 */ /* 0x008fe4000f8e00ff */
[----:B------:R-:W-:Y:S01]  /*0180*/  IMAD.U32 R11, RZ, RZ, UR9 ;  /* 0x00000009ff0b7e24 */ /* 0x000fe2000f8e00ff */
[----:B----4-:R-:W-:-:S02]  /*0190*/  MOV R26, UR4 ;  /* 0x00000004001a7c02 */ /* 0x010fc40008000f00 */
[----:B------:R-:W-:-:S03]  /*01a0*/  MOV R27, UR5 ;  /* 0x00000005001b7c02 */ /* 0x000fc60008000f00 */
[----:B--2---:R-:W-:Y:S05]  /*01b0*/  BRA.U UP0, `(.L_x_0) ;  /* 0x0000000100207547 */ /* 0x004fea000b800000 */
[----:B------:R-:W1:Y:S01]  /*01c0*/  LDCU UR19, c[0x0][0x468] ;  /* 0x00008d00ff1377ac */ /* 0x000e620008000800 */
[----:B------:R-:W2:Y:S01]  /*01d0*/  LDCU UR4, c[0x0][0x394] ;  /* 0x00007280ff0477ac */ /* 0x000ea20008000800 */
[----:B------:R-:W-:Y:S02]  /*01e0*/  UIADD3 UR5, UPT, UPT, UR17, 0x1, URZ ;  /* 0x0000000111057890 */ /* 0x000fe4000fffe0ff */
[----:B-1----:R-:W-:-:S04]  /*01f0*/  UIMAD UR8, UR17, UR19, URZ ;  /* 0x00000013110872a4 */ /* 0x002fc8000f8e02ff */
[----:B------:R-:W-:Y:S02]  /*0200*/  UIADD3 UR19, UPT, UPT, UR8, UR19, URZ ;  /* 0x0000001308137290 */ /* 0x000fe4000fffe0ff */
[----:B--2---:R-:W-:-:S11]  /*0210*/  UISETP.GE.AND UP0, UPT, UR5, UR4, UPT ;  /* 0x000000040500728c */ /* 0x004fd6000bf06270 */
[----:B------:R-:W1:Y:S01]  /*0220*/  @UP0 LDCU UR19, c[0x0][0x388] ;  /* 0x00007100ff1307ac */ /* 0x000e620008000800 */
[----:B------:R-:W-:Y:S05]  /*0230*/  BRA `(.L_x_1) ;  /* 0x00000000006c7947 */ /* 0x000fea0003800000 */
.L_x_0:
[----:B------:R-:W-:Y:S01]  /*0240*/  UISETP.NE.AND UP0, UPT, UR7, 0x3, UPT ;  /* 0x000000030700788c */ /* 0x000fe2000bf05270 */
[----:B------:R-:W-:-:S08]  /*0250*/  UMOV UR8, URZ ;  /* 0x000000ff00087c82 */ /* 0x000fd00008000000 */
[----:B------:R-:W-:Y:S05]  /*0260*/  BRA.U !UP0, `(.L_x_2) ;  /* 0x00000001083c7547 */ /* 0x000fea000b800000 */
[----:B------:R-:W-:-:S09]  /*0270*/  UISETP.NE.AND UP0, UPT, UR7, 0x2, UPT ;  /* 0x000000020700788c */ /* 0x000fd2000bf05270 */
[----:B------:R-:W-:Y:S05]  /*0280*/  BRA.U UP0, `(.L_x_1) ;  /* 0x0000000100587547 */ /* 0x000fea000b800000 */
[----:B------:R-:W1:Y:S08]  /*0290*/  LDC.64 R4, c[0x0][0x488] ;  /* 0x00012200ff047b82 */ /* 0x000e700000000a00 */
[----:B------:R-:W2:Y:S08]  /*02a0*/  LDC.64 R2, c[0x0][0x490] ;  /* 0x00012400ff027b82 */ /* 0x000eb00000000a00 */
[----:B------:R-:W3:Y:S08]  /*02b0*/  LDC.64 R10, c[0x0][0x470] ;  /* 0x00011c00ff0a7b82 */ /* 0x000ef00000000a00 */
[----:B------:R-:W4:Y:S01]  /*02c0*/  LDC.64 R26, c[0x0][0x478] ;  /* 0x00011e00ff1a7b82 */ /* 0x000f220000000a00 */
[----:B-1----:R-:W-:-:S04]  /*02d0*/  IMAD.WIDE.U32 R8, R4, UR17, RZ ;  /* 0x0000001104087c25 */ /* 0x002fc8000f8e00ff */
[----:B------:R-:W-:Y:S02]  /*02e0*/  IMAD R5, R5, UR17, R9 ;  /* 0x0000001105057c24 */ /* 0x000fe4000f8e0209 */
[----:B--2---:R-:W-:-:S04]  /*02f0*/  IMAD.WIDE.U32 R6, R2, UR17, RZ ;  /* 0x0000001102067c25 */ /* 0x004fc8000f8e00ff */
[----:B------:R-:W-:Y:S01]  /*0300*/  IMAD R3, R3, UR17, R7 ;  /* 0x0000001103037c24 */ /* 0x000fe2000f8e0207 */
[----:B---3--:R-:W-:-:S04]  /*0310*/  LEA R10, P1, R8, R10, 0x3 ;  /* 0x0000000a080a7211 */ /* 0x008fc800078218ff */
[----:B------:R-:W-:Y:S02]  /*0320*/  LEA.HI.X R11, R8, R11, R5, 0x3, P1 ;  /* 0x0000000b080b7211 */ /* 0x000fe400008f1c05 */
[----:B----4-:R-:W-:-:S04]  /*0330*/  LEA R26, P0, R6, R26, 0x3 ;  /* 0x0000001a061a7211 */ /* 0x010fc800078018ff */
[----:B------:R-:W-:Y:S01]  /*0340*/  LEA.HI.X R27, R6, R27, R3, 0x3, P0 ;  /* 0x0000001b061b7211 */ /* 0x000fe200000f1c03 */
[----:B------:R-:W-:Y:S08]  /*0350*/  BRA `(.L_x_1) ;  /* 0x0000000000247947 */ /* 0x000ff00003800000 */
.L_x_2:
[----:B------:R-:W1:Y:S02]  /*0360*/  LDCU.128 UR12, c[0x0][0x470] ;  /* 0x00008e00ff0c77ac */ /* 0x000e640008000c00 */
[----:B-1----:R-:W-:Y:S02]  /*0370*/  UIMAD.WIDE.U32 UR12, UR17, 0x8, UR12 ;  /* 0x00000008110c78a5 */ /* 0x002fe4000f8e000c */
[----:B------:R-:W-:-:S04]  /*0380*/  UIMAD.WIDE.U32 UR14, UR17, 0x8, UR14 ;  /* 0x00000008110e78a5 */ /* 0x000fc8000f8e000e */
[----:B------:R-:W-:Y:S02]  /*0390*/  IMAD.U32 R10, RZ, RZ, UR12 ;  /* 0x0000000cff0a7e24 */ /* 0x000fe4000f8e00ff */
[----:B------:R-:W-:Y:S01]  /*03a0*/  IMAD.U32 R11, RZ, RZ, UR13 ;  /* 0x0000000dff0b7e24 */ /* 0x000fe2000f8e00ff */
[----:B------:R-:W-:Y:S02]  /*03b0*/  MOV R26, UR14 ;  /* 0x0000000e001a7c02 */ /* 0x000fe40008000f00 */
[----:B------:R-:W-:-:S03]  /*03c0*/  MOV R27, UR15 ;  /* 0x0000000f001b7c02 */ /* 0x000fc60008000f00 */
[----:B------:R-:W4:Y:S04]  /*03d0*/  LDG.E.64 R10, desc[UR24][R10.64] ;  /* 0x000000180a0a7981 */ /* 0x000f28000c1e1b00 */
[----:B------:R-:W4:Y:S02]  /*03e0*/  LDG.E.64 R26, desc[UR24][R26.64] ;  /* 0x000000181a1a7981 */ /* 0x000f24000c1e1b00 */
.L_x_1:
[----:B------:R-:W2:Y:S01]  /*03f0*/  S2R R103, SR_TID.X ;  /* 0x0000000000677919 */ /* 0x000ea20000002100 */
[----:B------:R-:W-:Y:S01]  /*0400*/  USHF.L.U32 UR11, UR20, 0x6, URZ ;  /* 0x00000006140b7899 */ /* 0x000fe200080006ff */
[----:B------:R-:W3:Y:S01]  /*0410*/  LDC.U8 R101, c[0x0][0x3d0] ;  /* 0x0000f400ff657b82 */ /* 0x000ee20000000000 */
[----:B------:R-:W1:Y:S01]  /*0420*/  LDCU.64 UR4, c[0x0][0x3a0] ;  /* 0x00007400ff0477ac */ /* 0x000e620008000a00 */
[----:B------:R-:W-:Y:S01]  /*0430*/  IMAD.U32 R5, RZ, RZ, UR21 ;  /* 0x00000015ff057e24 */ /* 0x000fe2000f8e00ff */
[----:B------:R-:W-:Y:S02]  /*0440*/  CS2R R54, SRZ ;  /* 0x0000000000367805 */ /* 0x000fe4000001ff00 */
[----:B------:R-:W-:Y:S01]  /*0450*/  CS2R R52, SRZ ;  /* 0x0000000000347805 */ /* 0x000fe2000001ff00 */
[----:B------:R-:W1:Y:S01]  /*0460*/  LDCU UR9, c[0x0][0x3d4] ;  /* 0x00007a80ff0977ac */ /* 0x000e620008000800 */
[----:B------:R-:W-:Y:S01]  /*0470*/  IMAD.U32 R16, RZ, RZ, UR11 ;  /* 0x0000000bff107e24 */ /* 0x000fe2000f8e00ff */
[----:B------:R-:W-:Y:S01]  /*0480*/  CS2R R50, SRZ ;  /* 0x0000000000327805 */ /* 0x000fe2000001ff00 */
[----:B------:R-:W1:Y:S01]  /*0490*/  S2UR UR18, SR_CgaCtaId ;  /* 0x00000000001279c3 */ /* 0x000e620000008800 */
[----:B------:R-:W-:Y:S01]  /*04a0*/  UIADD3 UR10, UPT, UPT, UR11, UR8, URZ ;  /* 0x000000080b0a7290 */ /* 0x000fe2000fffe0ff */
[----:B------:R-:W-:Y:S01]  /*04b0*/  CS2R R48, SRZ ;  /* 0x0000000000307805 */ /* 0x000fe2000001ff00 */
[----:B------:R-:W1:Y:S01]  /*04c0*/  LDCU.64 UR14, c[0x0][0x380] ;  /* 0x00007000ff0e77ac */ /* 0x000e620008000a00 */
[----:B------:R-:W-:-:S02]  /*04d0*/  CS2R R58, SRZ ;  /* 0x00000000003a7805 */ /* 0x000fc4000001ff00 */
[----:B------:R-:W-:Y:S02]  /*04e0*/  CS2R R56, SRZ ;  /* 0x0000000000387805 */ /* 0x000fe4000001ff00 */
[----:B------:R-:W-:Y:S01]  /*04f0*/  CS2R R46, SRZ ;  /* 0x00000000002e7805 */ /* 0x000fe2000001ff00 */
[----:B------:R-:W1:Y:S01]  /*0500*/  LDCU.64 UR12, c[0x0][0x3b0] ;  /* 0x00007600ff0c77ac */ /* 0x000e620008000a00 */
[----:B------:R-:W-:Y:S02]  /*0510*/  CS2R R44, SRZ ;  /* 0x00000000002c7805 */ /* 0x000fe4000001ff00 */
[----:B------:R-:W-:Y:S02]  /*0520*/  CS2R R62, SRZ ;  /* 0x00000000003e7805 */ /* 0x000fe4000001ff00 */
[----:B------:R-:W-:Y:S01]  /*0530*/  CS2R R60, SRZ ;  /* 0x00000000003c7805 */ /* 0x000fe2000001ff00 */
[----:B------:R-:W-:Y:S01]  /*0540*/  USHF.L.U32 UR30, UR20, 0x2, URZ ;  /* 0x00000002141e7899 */ /* 0x000fe200080006ff */
[----:B------:R-:W-:-:S02]  /*0550*/  CS2R R42, SRZ ;  /* 0x00000000002a7805 */ /* 0x000fc4000001ff00 */
[----:B------:R-:W-:Y:S02]  /*0560*/  CS2R R40, SRZ ;  /* 0x0000000000287805 */ /* 0x000fe4000001ff00 */
[----:B------:R-:W-:Y:S02]  /*0570*/  CS2R R66, SRZ ;  /* 0x0000000000427805 */ /* 0x000fe4000001ff00 */
[----:B------:R-:W-:Y:S02]  /*0580*/  CS2R R64, SRZ ;  /* 0x0000000000407805 */ /* 0x000fe4000001ff00 */
[----:B---3--:R-:W-:Y:S02]  /*0590*/  ISETP.NE.AND P6, PT, R101, RZ, PT ;  /* 0x000000ff6500720c */ /* 0x008fe40003fc5270 */
[----:B------:R-:W-:Y:S02]  /*05a0*/  CS2R R38, SRZ ;  /* 0x0000000000267805 */ /* 0x000fe4000001ff00 */
[----:B------:R-:W-:-:S02]  /*05b0*/  CS2R R36, SRZ ;  /* 0x0000000000247805 */ /* 0x000fc4000001ff00 */
[----:B------:R-:W-:Y:S02]  /*05c0*/  CS2R R34, SRZ ;  /* 0x0000000000227805 */ /* 0x000fe4000001ff00 */
[----:B------:R-:W-:Y:S02]  /*05d0*/  CS2R R32, SRZ ;  /* 0x0000000000207805 */ /* 0x000fe4000001ff00 */
[--C-:B--2---:R-:W-:Y:S01]  /*05e0*/  SHF.R.U32.HI R14, RZ, 0x4, R103.reuse ;  /* 0x00000004ff0e7819 */ /* 0x104fe20000011667 */
[C---:B------:R-:W-:Y:S01]  /*05f0*/  IMAD.SHL.U32 R25, R103.reuse, 0x2, RZ ;  /* 0x0000000267197824 */ /* 0x040fe200078e00ff */
[----:B------:R-:W-:Y:S02]  /*0600*/  SHF.R.U32.HI R3, RZ, 0x5, R103 ;  /* 0x00000005ff037819 */ /* 0x000fe40000011667 */
[----:B------:R-:W-:Y:S02]  /*0610*/  LOP3.LUT R14, R14, 0x1, RZ, 0xc0, !PT ;  /* 0x000000010e0e7812 */ /* 0x000fe400078ec0ff */
[----:B------:R-:W-:-:S02]  /*0620*/  LOP3.LUT R102, R103, 0xf, RZ, 0xc0, !PT ;  /* 0x0000000f67667812 */ /* 0x000fc400078ec0ff */
[----:B------:R-:W-:Y:S01]  /*0630*/  LOP3.LUT R16, R16, 0xf, R103, 0xf8, !PT ;  /* 0x0000000f10107812 */ /* 0x000fe200078ef867 */
[----:B------:R-:W-:Y:S01]  /*0640*/  IMAD R0, R3, 0x2, R14 ;  /* 0x0000000203007824 */ /* 0x000fe200078e020e */
[----:B------:R-:W-:Y:S01]  /*0650*/  LOP3.LUT R18, R103, 0x8, RZ, 0xc0, !PT ;  /* 0x0000000867127812 */ /* 0x000fe200078ec0ff */
[----:B------:R-:W-:Y:S01]  /*0660*/  VIADD R6, R102, UR10 ;  /* 0x0000000a66067c36 */ /* 0x000fe20008000000 */
[----:B-1----:R-:W-:Y:S01]  /*0670*/  ISETP.GE.AND P4, PT, R16, UR15, PT ;  /* 0x0000000f10007c0c */ /* 0x002fe2000bf86270 */
[----:B------:R-:W-:Y:S01]  /*0680*/  IMAD R2, R3, 0xe, R0 ;  /* 0x0000000e03027824 */ /* 0x000fe200078e0200 */
[----:B------:R-:W-:Y:S01]  /*0690*/  SHF.R.S32.HI R17, RZ, 0x1f, R16 ;  /* 0x0000001fff117819 */ /* 0x000fe20000011410 */
[----:B------:R-:W-:Y:S01]  /*06a0*/  VIADD R15, R0, UR10 ;  /* 0x0000000a000f7c36 */ /* 0x000fe20008000000 */
[----:B------:R-:W-:Y:S01]  /*06b0*/  SHF.R.S32.HI R7, RZ, 0x1f, R6 ;  /* 0x0000001fff077819 */ /* 0x000fe20000011406 */
[----:B------:R-:W-:Y:S01]  /*06c0*/  IMAD R5, R5, 0x80, R2 ;  /* 0x0000008005057824 */ /* 0x000fe200078e0202 */
[----:B------:R-:W-:Y:S01]  /*06d0*/  ISETP.GE.AND P1, PT, R6, UR19, PT ;  /* 0x0000001306007c0c */ /* 0x000fe2000bf26270 */
[----:B------:R-:W-:Y:S01]  /*06e0*/  VIADD R2, R16, UR9 ;  /* 0x0000000910027c36 */ /* 0x000fe20008000000 */
[----:B------:R-:W-:Y:S01]  /*06f0*/  ISETP.LT.AND P3, PT, R15, UR19, !P4 ;  /* 0x000000130f007c0c */ /* 0x000fe2000e761270 */
[C---:B------:R-:W-:Y:S01]  /*0700*/  IMAD.WIDE.U32 R8, R5.reuse, UR4, R6 ;  /* 0x0000000405087c25 */ /* 0x040fe2000f8e0006 */
[----:B------:R-:W-:Y:S01]  /*0710*/  SEL R23, RZ, 0x2, P1 ;  /* 0x00000002ff177807 */ /* 0x000fe20000800000 */
[----:B------:R-:W1:Y:S01]  /*0720*/  LDCU.64 UR10, c[0x0][0x3b8] ;  /* 0x00007700ff0a77ac */ /* 0x000e620008000a00 */
[----:B------:R-:W-:Y:S01]  /*0730*/  ISETP.GE.AND P2, PT, R2, R15, PT ;  /* 0x0000000f0200720c */ /* 0x000fe20003f46270 */
[----:B------:R-:W-:Y:S01]  /*0740*/  IMAD R4, R5, UR5, R9 ;  /* 0x0000000505047c24 */ /* 0x000fe2000f8e0209 */
[C---:B----4-:R-:W-:Y:S01]  /*0750*/  LEA R10, P0, R8.reuse, R10, 0x3 ;  /* 0x0000000a080a7211 */ /* 0x050fe200078018ff */
[C---:B------:R-:W-:Y:S01]  /*0760*/  VIADD R9, R15.reuse, 0x10 ;  /* 0x000000100f097836 */ /* 0x040fe20000000000 */
[----:B------:R-:W-:Y:S01]  /*0770*/  SEL R6, RZ, 0x1, !P2 ;  /* 0x00000001ff067807 */ /* 0x000fe20005000000 */
[----:B------:R-:W-:Y:S01]  /*0780*/  VIADD R121, R15, 0x20 ;  /* 0x000000200f797836 */ /* 0x000fe20000000000 */
[----:B------:R-:W-:Y:S01]  /*0790*/  LEA.HI.X R11, R8, R11, R4, 0x3, P0 ;  /* 0x0000000b080b7211 */ /* 0x000fe200000f1c04 */
[----:B------:R-:W2:Y:S01]  /*07a0*/  LDCU.64 UR4, c[0x0][0x3c8] ;  /* 0x00007900ff0477ac */ /* 0x000ea20008000a00 */
[----:B------:R-:W-:-:S02]  /*07b0*/  ISETP.GE.AND P0, PT, R2, R9, PT ;  /* 0x000000090200720c */ /* 0x000fc40003f06270 */
[----:B------:R-:W-:Y:S02]  /*07c0*/  ISETP.GE.OR P2, PT, R15, R2, !P6 ;  /* 0x000000020f00720c */ /* 0x000fe40007746670 */
[----:B------:R-:W-:Y:S02]  /*07d0*/  SEL R4, RZ, 0x1, !P0 ;  /* 0x00000001ff047807 */ /* 0x000fe40004000000 */
[C---:B------:R-:W-:Y:S02]  /*07e0*/  LOP3.LUT P0, RZ, R101.reuse, 0xff, R6, 0xc8, !PT ;  /* 0x000000ff65ff7812 */ /* 0x040fe4000780c806 */
[----:B------:R-:W-:Y:S02]  /*07f0*/  LOP3.LUT P5, RZ, R101, 0xff, R4, 0xc8, !PT ;  /* 0x000000ff65ff7812 */ /* 0x000fe400078ac804 */
[----:B------:R-:W-:Y:S02]  /*0800*/  PLOP3.LUT P3, PT, P0, P3, P2, 0x80, 0x0 ;  /* 0x000000000000781c */ /* 0x000fe40000767020 */
[----:B------:R-:W-:-:S02]  /*0810*/  ISETP.LT.AND P2, PT, R5, UR14, !P1 ;  /* 0x0000000e05007c0c */ /* 0x000fc4000cf41270 */
[----:B------:R-:W-:Y:S02]  /*0820*/  ISETP.GE.AND P0, PT, R2, R121, PT ;  /* 0x000000790200720c */ /* 0x000fe40003f06270 */
[----:B------:R-:W-:Y:S01]  /*0830*/  SEL R24, RZ, 0x1, !P2 ;  /* 0x00000001ff187807 */ /* 0x000fe20005000000 */
[----:B--2---:R-:W-:Y:S01]  /*0840*/  IMAD.WIDE.U32 R30, R15, UR4, R16 ;  /* 0x000000040f1e7c25 */ /* 0x004fe2000f8e0010 */
[----:B------:R-:W-:Y:S02]  /*0850*/  SEL R4, RZ, 0x1, !P0 ;  /* 0x00000001ff047807 */ /* 0x000fe40004000000 */
[----:B------:R-:W-:Y:S01]  /*0860*/  P2R R6, PR, RZ, 0x40 ;  /* 0x00000040ff067803 */ /* 0x000fe20000000000 */
[----:B------:R-:W-:Y:S01]  /*0870*/  VIADD R6, R5, 0x2 ;  /* 0x0000000205067836 */ /* 0x000fe20000000000 */
[----:B------:R-:W-:Y:S01]  /*0880*/  ISETP.LT.AND P2, PT, R9, UR19, !P4 ;  /* 0x0000001309007c0c */ /* 0x000fe2000e741270 */
[----:B------:R-:W-:Y:S01]  /*0890*/  VIADD R17, R5, 0x4 ;  /* 0x0000000405117836 */ /* 0x000fe20000000000 */
[----:B------:R-:W-:-:S02]  /*08a0*/  ISETP.GE.OR P0, PT, R9, R2, !P6 ;  /* 0x000000020900720c */ /* 0x000fc40007706670 */
[----:B------:R-:W-:Y:S02]  /*08b0*/  SEL R22, RZ, 0x4, P1 ;  /* 0x00000004ff167807 */ /* 0x000fe40000800000 */
[----:B------:R-:W-:Y:S02]  /*08c0*/  PLOP3.LUT P5, PT, P5, P2, P0, 0x80, 0x0 ;  /* 0x000000000000781c */ /* 0x000fe40002fa5000 */
[----:B------:R-:W-:Y:S02]  /*08d0*/  LOP3.LUT P2, RZ, R101, 0xff, R4, 0xc8, !PT ;  /* 0x000000ff65ff7812 */ /* 0x000fe4000784c804 */
[----:B------:R-:W-:Y:S02]  /*08e0*/  ISETP.GE.AND P0, PT, R6, UR14, PT ;  /* 0x0000000e06007c0c */ /* 0x000fe4000bf06270 */
[----:B------:R-:W-:Y:S02]  /*08f0*/  SEL R21, RZ, 0x8, P1 ;  /* 0x00000008ff157807 */ /* 0x000fe40000800000 */
[----:B------:R-:W-:-:S02]  /*0900*/  SEL R13, RZ, 0x100, P1 ;  /* 0x00000100ff0d7807 */ /* 0x000fc40000800000 */
[----:B------:R-:W-:Y:S02]  /*0910*/  SEL R12, RZ, 0x200, P1 ;  /* 0x00000200ff0c7807 */ /* 0x000fe40000800000 */
[----:B------:R-:W-:Y:S02]  /*0920*/  SEL R8, RZ, 0x400, P1 ;  /* 0x00000400ff087807 */ /* 0x000fe40000800000 */
[----:B------:R-:W-:Y:S02]  /*0930*/  SEL R4, RZ, 0x800, P1 ;  /* 0x00000800ff047807 */ /* 0x000fe40000800000 */
[----:B------:R-:W-:Y:S02]  /*0940*/  SHF.R.S32.HI R6, RZ, 0x1f, R15 ;  /* 0x0000001fff067819 */ /* 0x000fe4000001140f */
[----:B------:R-:W-:Y:S02]  /*0950*/  ISETP.LT.AND P1, PT, R121, UR19, !P4 ;  /* 0x0000001379007c0c */ /* 0x000fe4000e721270 */
[----:B------:R-:W-:Y:S01]  /*0960*/  ISETP.NE.AND P4, PT, R101, RZ, PT ;  /* 0x000000ff6500720c */ /* 0x000fe20003f85270 */
[----:B------:R-:W-:Y:S01]  /*0970*/  IMAD R6, R6, UR4, RZ ;  /* 0x0000000406067c24 */ /* 0x000fe2000f8e02ff */
[----:B------:R-:W-:-:S02]  /*0980*/  SHF.R.U32.HI R7, RZ, 0x2, R103 ;  /* 0x00000002ff077819 */ /* 0x000fc40000011667 */
[----:B------:R-:W-:Y:S01]  /*0990*/  P2R R114, PR, RZ, 0x1 ;  /* 0x00000001ff727803 */ /* 0x000fe20000000000 */
[----:B------:R-:W-:Y:S01]  /*09a0*/  BAR.SYNC.DEFER_BLOCKING 0x0 ;  /* 0x0000000000007b1d */ /* 0x000fe20000010000 */
[----:B------:R-:W-:Y:S02]  /*09b0*/  ISETP.GE.OR P0, PT, R121, R2, !P4 ;  /* 0x000000027900720c */ /* 0x000fe40006706670 */
[----:B------:R-:W-:Y:S01]  /*09c0*/  LOP3.LUT R18, R18, 0x1, R7, 0xf8, !PT ;  /* 0x0000000112127812 */ /* 0x000fe200078ef807 */
[----:B------:R-:W-:Y:S01]  /*09d0*/  IMAD R7, R15, UR5, R6 ;  /* 0x000000050f077c24 */ /* 0x000fe2000f8e0206 */
[----:B------:R-:W-:Y:S01]  /*09e0*/  P2R R19, PR, RZ, 0x20 ;  /* 0x00000020ff137803 */ /* 0x000fe20000000000 */
[----:B------:R-:W-:Y:S01]  /*09f0*/  UIADD3 UR5, UPT, UPT, UR19, 0xf, -UR8 ;  /* 0x0000000f13057890 */ /* 0x000fe2000fffe808 */
[----:B------:R-:W-:Y:S01]  /*0a00*/  PLOP3.LUT P6, PT, P2, P1, P0, 0x80, 0x0 ;  /* 0x000000000000781c */ /* 0x000fe200017c3000 */
[----:B------:R-:W-:Y:S01]  /*0a10*/  IMAD.IADD R28, R31, 0x1, R7 ;  /* 0x000000011f1c7824 */ /* 0x000fe200078e0207 */
[----:B------:R-:W-:Y:S01]  /*0a20*/  ISETP.GE.AND P5, PT, R17, UR14, PT ;  /* 0x0000000e11007c0c */ /* 0x000fe2000bfa6270 */
[----:B------:R-:W-:Y:S01]  /*0a30*/  VIADD R17, R5, 0x6 ;  /* 0x0000000605117836 */ /* 0x000fe20000000000 */
[----:B------:R-:W-:Y:S01]  /*0a40*/  IADD3 R6, P0, PT, R10, UR12, RZ ;  /* 0x0000000c0a067c10 */ /* 0x000fe2000ff1e0ff */
[----:B------:R-:W-:Y:S01]  /*0a50*/  USHF.R.S32.HI UR4, URZ, 0x1f, UR5 ;  /* 0x0000001fff047899 */ /* 0x000fe20008011405 */
[----:B------:R-:W-:-:S02]  /*0a60*/  ISETP.NE.AND P2, PT, R114, RZ, PT ;  /* 0x000000ff7200720c */ /* 0x000fc40003f45270 */
[----:B------:R-:W-:Y:S01]  /*0a70*/  IADD3.X R7, PT, PT, R11, UR13, RZ, P0, !PT ;  /* 0x0000000d0b077c10 */ /* 0x000fe200087fe4ff */
[----:B------:R-:W-:Y:S01]  /*0a80*/  ULEA.HI UR4, UR4, UR5, URZ, 0x4 ;  /* 0x0000000504047291 */ /* 0x000fe2000f8f20ff */
[----:B------:R-:W-:Y:S01]  /*0a90*/  ISETP.GE.AND P0, PT, R17, UR14, PT ;  /* 0x0000000e11007c0c */ /* 0x000fe2000bf06270 */
[----:B------:R-:W-:Y:S01]  /*0aa0*/  VIADD R17, R5, 0x8 ;  /* 0x0000000805117836 */ /* 0x000fe20000000000 */
[----:B------:R-:W-:Y:S01]  /*0ab0*/  SEL R23, R23, RZ, !P2 ;  /* 0x000000ff17177207 */ /* 0x000fe20005000000 */
[----:B------:R-:W-:Y:S01]  /*0ac0*/  ULEA.HI.SX32 UR30, UR4, -UR30, 0x1c ;  /* 0x8000001e041e7291 */ /* 0x000fe2000f8fe2ff */
[----:B------:R-:W-:Y:S02]  /*0ad0*/  P2R R112, PR, RZ, 0x1 ;  /* 0x00000001ff707803 */ /* 0x000fe40000000000 */
[----:B------:R-:W-:Y:S01]  /*0ae0*/  SEL R21, R21, RZ, !P0 ;  /* 0x000000ff15157207 */ /* 0x000fe20004000000 */
[----:B------:R-:W-:Y:S01]  /*0af0*/  UMOV UR4, 0x400 ;  /* 0x0000040000047882 */ /* 0x000fe20000000000 */
[----:B------:R-:W-:Y:S01]  /*0b00*/  SEL R22, R22, RZ, !P5 ;  /* 0x000000ff16167207 */ /* 0x000fe20006800000 */
[----:B------:R-:W-:Y:S01]  /*0b10*/  ULEA UR18, UR18, UR4, 0x18 ;  /* 0x0000000412127291 */ /* 0x000fe2000f8ec0ff */
[----:B------:R-:W-:Y:S01]  /*0b20*/  ISETP.GE.AND P0, PT, R17, UR14, PT ;  /* 0x0000000e11007c0c */ /* 0x000fe2000bf06270 */
[----:B------:R-:W-:Y:S01]  /*0b30*/  IMAD.SHL.U32 R17, R103, 0x80, RZ ;  /* 0x0000008067117824 */ /* 0x000fe200078e00ff */
[----:B------:R-:W-:Y:S01]  /*0b40*/  IADD3 R22, PT, PT, R22, R23, R24 ;  /* 0x0000001716167210 */ /* 0x000fe20007ffe018 */
[----:B------:R-:W-:Y:S01]  /*0b50*/  UISETP.NE.AND UP0, UPT, UR30, 0x1, UPT ;  /* 0x000000011e00788c */ /* 0x000fe2000bf05270 */
[----:B------:R-:W-:Y:S01]  /*0b60*/  SEL R13, R13, RZ, !P0 ;  /* 0x000000ff0d0d7207 */ /* 0x000fe20004000000 */
[----:B------:R-:W-:Y:S01]  /*0b70*/  UIADD3 UR5, UPT, UPT, UR18, 0xc000, URZ ;  /* 0x0000c00012057890 */ /* 0x000fe2000fffe0ff */
[----:B------:R-:W-:Y:S01]  /*0b80*/  LOP3.LUT R24, R17, 0x600, RZ, 0xc0, !PT ;  /* 0x0000060011187812 */ /* 0x000fe200078ec0ff */
[----:B------:R-:W-:Y:S01]  /*0b90*/  VIADD R17, R5, 0xe ;  /* 0x0000000e05117836 */ /* 0x000fe20000000000 */
[----:B------:R-:W-:Y:S01]  /*0ba0*/  IADD3 R13, PT, PT, R13, R21, R22 ;  /* 0x000000150d0d7210 */ /* 0x000fe20007ffe016 */
[C---:B------:R-:W-:Y:S01]  /*0bb0*/  VIADD R21, R5.reuse, 0xa ;  /* 0x0000000a05157836 */ /* 0x040fe20000000000 */
[----:B------:R-:W-:Y:S01]  /*0bc0*/  P2R R20, PR, RZ, 0x40 ;  /* 0x00000040ff147803 */ /* 0x000fe20000000000 */
[----:B------:R-:W-:Y:S01]  /*0bd0*/  VIADD R22, R5, 0xc ;  /* 0x0000000c05167836 */ /* 0x000fe20000000000 */
[----:B------:R-:W-:-:S02]  /*0be0*/  P2R R113, PR, RZ, 0x20 ;  /* 0x00000020ff717803 */ /* 0x000fc40000000000 */
[----:B------:R-:W-:Y:S02]  /*0bf0*/  ISETP.GE.AND P6, PT, R21, UR14, PT ;  /* 0x0000000e15007c0c */ /* 0x000fe4000bfc6270 */
[----:B------:R-:W-:Y:S02]  /*0c00*/  ISETP.GE.AND P5, PT, R22, UR14, PT ;  /* 0x0000000e16007c0c */ /* 0x000fe4000bfa6270 */
[----:B------:R-:W-:Y:S02]  /*0c10*/  P2R R111, PR, RZ, 0x1 ;  /* 0x00000001ff6f7803 */ /* 0x000fe40000000000 */
[----:B------:R-:W-:Y:S02]  /*0c20*/  SEL R12, R12, RZ, !P6 ;  /* 0x000000ff0c0c7207 */ /* 0x000fe40007000000 */
[----:B------:R-:W-:Y:S02]  /*0c30*/  SEL R8, R8, RZ, !P5 ;  /* 0x000000ff08087207 */ /* 0x000fe40006800000 */
[----:B------:R-:W-:-:S02]  /*0c40*/  ISETP.GE.AND P0, PT, R17, UR14, PT ;  /* 0x0000000e11007c0c */ /* 0x000fc4000bf06270 */
[----:B------:R-:W-:Y:S01]  /*0c50*/  IADD3 R8, PT, PT, R8, R12, R13 ;  /* 0x0000000c08087210 */ /* 0x000fe20007ffe00d */
[----:B------:R-:W-:Y:S01]  /*0c60*/  IMAD R13, R3, 0x10, R24 ;  /* 0x00000010030d7824 */ /* 0x000fe200078e0218 */
[----:B------:R-:W-:Y:S02]  /*0c70*/  SEL R17, R4, RZ, !P0 ;  /* 0x000000ff04117207 */ /* 0x000fe40004000000 */
[----:B------:R-:W-:Y:S02]  /*0c80*/  LEA R26, P1, R30, R26, 0x3 ;  /* 0x0000001a1e1a7211 */ /* 0x000fe400078218ff */
[----:B------:R-:W-:Y:S01]  /*0c90*/  SHF.R.U32.HI R106, RZ, 0x1, R103 ;  /* 0x00000001ff6a7819 */ /* 0x000fe20000011667 */
[----:B------:R-:W-:Y:S01]  /*0ca0*/  IMAD.IADD R4, R8, 0x1, R17 ;  /* 0x0000000108047824 */ /* 0x000fe200078e0211 */
[----:B------:R-:W-:Y:S02]  /*0cb0*/  LEA.HI.X R27, R30, R27, R28, 0x3, P1 ;  /* 0x0000001b1e1b7211 */ /* 0x000fe400008f1c1c */
[----:B------:R-:W-:-:S02]  /*0cc0*/  ISETP.NE.AND P1, PT, RZ, UR30, PT ;  /* 0x0000001eff007c0c */ /* 0x000fc4000bf25270 */
[----:B------:R-:W-:Y:S02]  /*0cd0*/  LOP3.LUT R28, R106, 0x8, RZ, 0xc0, !PT ;  /* 0x000000086a1c7812 */ /* 0x000fe400078ec0ff */
[----:B------:R-:W-:Y:S02]  /*0ce0*/  SEL R4, R4, RZ, P1 ;  /* 0x000000ff04047207 */ /* 0x000fe40000800000 */
[----:B------:R-:W-:Y:S02]  /*0cf0*/  LOP3.LUT R25, R28, 0x6, R25, 0xf8, !PT ;  /* 0x000000061c197812 */ /* 0x000fe400078ef819 */
[----:B------:R-:W-:Y:S01]  /*0d00*/  P2R R108, PR, RZ, 0x1 ;  /* 0x00000001ff6c7803 */ /* 0x000fe20000000000 */
[----:B------:R-:W-:Y:S01]  /*0d10*/  IMAD.SHL.U32 R8, R4, 0x8, RZ ;  /* 0x0000000804087824 */ /* 0x000fe200078e00ff */
[----:B------:R-:W-:Y:S02]  /*0d20*/  LOP3.LUT R18, R18, R25, RZ, 0x3c, !PT ;  /* 0x0000001912127212 */ /* 0x000fe400078e3cff */
[----:B------:R-:W-:-:S02]  /*0d30*/  LOP3.LUT R122, R16, 0x10, RZ, 0xfc, !PT ;  /* 0x00000010107a7812 */ /* 0x000fc400078efcff */
[----:B------:R-:W-:Y:S01]  /*0d40*/  LOP3.LUT P0, RZ, R8, 0x8, RZ, 0xc0, !PT ;  /* 0x0000000808ff7812 */ /* 0x000fe2000780c0ff */
[----:B------:R-:W-:Y:S01]  /*0d50*/  IMAD.IADD R12, R18, 0x1, R13 ;  /* 0x00000001120c7824 */ /* 0x000fe200078e020d */
[----:B------:R-:W-:Y:S01]  /*0d60*/  SEL R13, RZ, 0x1, !P3 ;  /* 0x00000001ff0d7807 */ /* 0x000fe20005800000 */
[----:B------:R-:W-:Y:S01]  /*0d70*/  IMAD.SHL.U32 R8, R4, 0x4, RZ ;  /* 0x0000000404087824 */ /* 0x000fe200078e00ff */
[----:B------:R-:W-:Y:S01]  /*0d80*/  SHF.R.U32.HI R124, RZ, 0x3, R103 ;  /* 0x00000003ff7c7819 */ /* 0x000fe20000011667 */
[----:B------:R-:W-:Y:S01]  /*0d90*/  IMAD.SHL.U32 R12, R12, 0x8, RZ ;  /* 0x000000080c0c7824 */ /* 0x000fe200078e00ff */
[----:B------:R-:W-:Y:S02]  /*0da0*/  P2R R109, PR, RZ, 0x20 ;  /* 0x00000020ff6d7803 */ /* 0x000fe40000000000 */
[----:B------:R-:W-:Y:S01]  /*0db0*/  LOP3.LUT R123, R124, 0x4, RZ, 0xc0, !PT ;  /* 0x000000047c7b7812 */ /* 0x000fe200078ec0ff */
[C---:B------:R-:W-:Y:S01]  /*0dc0*/  VIADD R18, R12.reuse, UR18 ;  /* 0x000000120c127c36 */ /* 0x040fe20008000000 */
[----:B------:R-:W-:-:S02]  /*0dd0*/  LOP3.LUT R17, R12, 0x8, RZ, 0x3c, !PT ;  /* 0x000000080c117812 */ /* 0x000fc400078e3cff */
[----:B------:R-:W-:Y:S02]  /*0de0*/  P2R R22, PR, RZ, 0x20 ;  /* 0x00000020ff167803 */ /* 0x000fe40000000000 */
[----:B------:R-:W-:Y:S01]  /*0df0*/  @!PT LDS RZ, [RZ] ;  /* 0x00000000fffff984 */ /* 0x000fe20000000800 */
[----:B------:R-:W-:Y:S01]  /*0e00*/  @!PT LDS RZ, [RZ] ;  /* 0x00000000fffff984 */ /* 0x000fe20000000800 */
[----:B------:R-:W-:Y:S01]  /*0e10*/  @!PT LDS RZ, [RZ] ;  /* 0x00000000fffff984 */ /* 0x000fe20000000800 */
[----:B------:R-:W-:Y:S01]  /*0e20*/  LDGSTS.E.LTC128B.64 [R18], desc[UR24][R10.64], P0 ;  /* 0x000000000a127fae */ /* 0x000fe200081a1618 */
[----:B------:R-:W-:Y:S01]  /*0e30*/  LOP3.LUT P0, RZ, R8, 0x8, RZ, 0xc0, !PT ;  /* 0x0000000808ff7812 */ /* 0x000fe2000780c0ff */
[----:B------:R-:W-:Y:S01]  /*0e40*/  IMAD.SHL.U32 R8, R4, 0x2, RZ ;  /* 0x0000000204087824 */ /* 0x000fe200078e00ff */
[----:B------:R-:W-:Y:S01]  /*0e50*/  ISETP.NE.AND P5, PT, R113, RZ, PT ;  /* 0x000000ff7100720c */ /* 0x000fe20003fa5270 */
[----:B------:R-:W-:Y:S01]  /*0e60*/  VIADD R17, R17, UR18 ;  /* 0x0000001211117c36 */ /* 0x000fe20008000000 */
[----:B------:R-:W-:Y:S02]  /*0e70*/  P2R R110, PR, RZ, 0x40 ;  /* 0x00000040ff6e7803 */ /* 0x000fe40000000000 */
[----:B------:R-:W-:Y:S02]  /*0e80*/  P2R R23, PR, RZ, 0x20 ;  /* 0x00000020ff177803 */ /* 0x000fe40000000000 */
[----:B------:R-:W-:-:S02]  /*0e90*/  ISETP.NE.AND P5, PT, R114, RZ, PT ;  /* 0x000000ff7200720c */ /* 0x000fc40003fa5270 */
[----:B------:R-:W-:Y:S02]  /*0ea0*/  P2R R21, PR, RZ, 0x40 ;  /* 0x00000040ff157803 */ /* 0x000fe40000000000 */
[----:B------:R-:W-:Y:S01]  /*0eb0*/  ISETP.NE.AND P6, PT, R112, RZ, PT ;  /* 0x000000ff7000720c */ /* 0x000fe20003fc5270 */
[----:B------:R2:W-:Y:S01]  /*0ec0*/  LDGSTS.E.LTC128B.64 [R18+0x400], desc[UR24][R6.64], P0 ;  /* 0x0040000006127fae */ /* 0x0005e200081a1618 */
[----:B------:R-:W-:Y:S02]  /*0ed0*/  IADD3 R30, P0, PT, R6, UR12, RZ ;  /* 0x0000000c061e7c10 */ /* 0x000fe4000ff1e0ff */
[----:B------:R-:W-:Y:S02]  /*0ee0*/  LOP3.LUT R107, R103, 0x1f, RZ, 0xc0, !PT ;  /* 0x0000001f676b7812 */ /* 0x000fe400078ec0ff */
[----:B------:R-:W-:Y:S02]  /*0ef0*/  IADD3.X R31, PT, PT, R7, UR13, RZ, P0, !PT ;  /* 0x0000000d071f7c10 */ /* 0x000fe400087fe4ff */
[----:B------:R-:W-:-:S04]  /*0f00*/  IADD3 R24, P0, PT, R30, UR12, RZ ;  /* 0x0000000c1e187c10 */ /* 0x000fc8000ff1e0ff */
[----:B------:R-:W-:Y:S02]  /*0f10*/  IADD3.X R25, PT, PT, R31, UR13, RZ, P0, !PT ;  /* 0x0000000d1f197c10 */ /* 0x000fe400087fe4ff */
[----:B------:R-:W-:-:S13]  /*0f20*/  LOP3.LUT P0, RZ, R8, 0x8, RZ, 0xc0, !PT ;  /* 0x0000000808ff7812 */ /* 0x000fda000780c0ff */
[----:B------:R3:W-:Y:S01]  /*0f30*/  LDGSTS.E.LTC128B.64 [R18+0x800], desc[UR24][R30.64], P0 ;  /* 0x008000001e127fae */ /* 0x0007e200081a1618 */
[----:B------:R-:W-:Y:S02]  /*0f40*/  LOP3.LUT P0, RZ, R4, 0x8, RZ, 0xc0, !PT ;  /* 0x0000000804ff7812 */ /* 0x000fe4000780c0ff */
[----:B--2---:R-:W-:-:S11]  /*0f50*/  SHF.R.U32.HI R6, RZ, 0x5, R4 ;  /* 0x00000005ff067819 */ /* 0x004fd60000011604 */
[----:B------:R2:W-:Y:S01]  /*0f60*/  LDGSTS.E.LTC128B.64 [R18+0xc00], desc[UR24][R24.64], P0 ;  /* 0x00c0000018127fae */ /* 0x0005e200081a1618 */
[----:B------:R-:W-:-:S04]  /*0f70*/  IADD3 R28, P0, PT, R24, UR12, RZ ;  /* 0x0000000c181c7c10 */ /* 0x000fc8000ff1e0ff */
[----:B------:R-:W-:Y:S02]  /*0f80*/  IADD3.X R29, PT, PT, R25, UR13, RZ, P0, !PT ;  /* 0x0000000d191d7c10 */ /* 0x000fe400087fe4ff */
[----:B------:R-:W-:-:S04]  /*0f90*/  IADD3 R10, P0, PT, R28, UR12, RZ ;  /* 0x0000000c1c0a7c10 */ /* 0x000fc8000ff1e0ff */
[----:B------:R-:W-:Y:S02]  /*0fa0*/  IADD3.X R11, PT, PT, R29, UR13, RZ, P0, !PT ;  /* 0x0000000d1d0b7c10 */ /* 0x000fe400087fe4ff */
[----:B------:R-:W-:Y:S02]  /*0fb0*/  LOP3.LUT P0, RZ, R6, 0x8, RZ, 0xc0, !PT ;  /* 0x0000000806ff7812 */ /* 0x000fe4000780c0ff */
[----:B------:R-:W-:-:S11]  /*0fc0*/  SHF.R.U32.HI R6, RZ, 0x6, R4 ;  /* 0x00000006ff067819 */ /* 0x000fd60000011604 */
[----:B------:R1:W-:Y:S01]  /*0fd0*/  LDGSTS.E.LTC128B.64 [R17], desc[UR24][R28.64], P0 ;  /* 0x000000001c117fae */ /* 0x0003e200081a1618 */
[----:B------:R-:W-:Y:S02]  /*0fe0*/  LOP3.LUT P0, RZ, R6, 0x8, RZ, 0xc0, !PT ;  /* 0x0000000806ff7812 */ /* 0x000fe4000780c0ff */
[--C-:B------:R-:W-:Y:S02]  /*0ff0*/  SHF.R.U32.HI R6, RZ, 0x7, R4.reuse ;  /* 0x00000007ff067819 */ /* 0x100fe40000011604 */
[----:B------:R-:W-:-:S09]  /*1000*/  SHF.R.U32.HI R4, RZ, 0x8, R4 ;  /* 0x00000008ff047819 */ /* 0x000fd20000011604 */
[----:B------:R1:W-:Y:S01]  /*1010*/  LDGSTS.E.LTC128B.64 [R17+0x400], desc[UR24][R10.64], P0 ;  /* 0x004000000a117fae */ /* 0x0003e200081a1618 */
[----:B---3--:R-:W-:-:S04]  /*1020*/  IADD3 R30, P0, PT, R10, UR12, RZ ;  /* 0x0000000c0a1e7c10 */ /* 0x008fc8000ff1e0ff */
[----:B------:R-:W-:Y:S02]  /*1030*/  IADD3.X R31, PT, PT, R11, UR13, RZ, P0, !PT ;  /* 0x0000000d0b1f7c10 */ /* 0x000fe400087fe4ff */
[----:B--2---:R-:W-:-:S04]  /*1040*/  IADD3 R24, P0, PT, R30, UR12, RZ ;  /* 0x0000000c1e187c10 */ /* 0x004fc8000ff1e0ff */
[----:B------:R-:W-:Y:S02]  /*1050*/  IADD3.X R25, PT, PT, R31, UR13, RZ, P0, !PT ;  /* 0x0000000d1f197c10 */ /* 0x000fe400087fe4ff */
[----:B------:R-:W-:Y:S01]  /*1060*/  LOP3.LUT P0, RZ, R6, 0x8, RZ, 0xc0, !PT ;  /* 0x0000000806ff7812 */ /* 0x000fe2000780c0ff */
[----:B------:R-:W-:Y:S01]  /*1070*/  VIADD R6, R2, 0x10 ;  /* 0x0000001002067836 */ /* 0x000fe20000000000 */
[----:B-1----:R-:W-:-:S11]  /*1080*/  CS2R R28, SRZ ;  /* 0x00000000001c7805 */ /* 0x002fd6000001ff00 */
[----:B------:R1:W-:Y:S01]  /*1090*/  LDGSTS.E.LTC128B.64 [R17+0x800], desc[UR24][R30.64], P0 ;  /* 0x008000001e117fae */ /* 0x0003e200081a1618 */
[----:B------:R-:W-:Y:S01]  /*10a0*/  LOP3.LUT P0, RZ, R4, 0x8, RZ, 0xc0, !PT ;  /* 0x0000000804ff7812 */ /* 0x000fe2000780c0ff */
[----:B------:R-:W-:Y:S01]  /*10b0*/  VIADD R4, R2, 0x20 ;  /* 0x0000002002047836 */ /* 0x000fe20000000000 */
[----:B------:R-:W-:Y:S01]  /*10c0*/  LOP3.LUT R11, R16, 0x20, RZ, 0xfc, !PT ;  /* 0x00000020100b7812 */ /* 0x000fe200078efcff */
[----:B------:R-:W-:-:S03]  /*10d0*/  VIADD R2, R2, 0x30 ;  /* 0x0000003002027836 */ /* 0x000fc60000000000 */
[----:B------:R-:W-:-:S07]  /*10e0*/  ISETP.GE.AND P3, PT, R11, UR15, PT ;  /* 0x0000000f0b007c0c */ /* 0x000fce000bf66270 */
[----:B------:R2:W-:Y:S01]  /*10f0*/  LDGSTS.E.LTC128B.64 [R17+0xc00], desc[UR24][R24.64], P0 ;  /* 0x00c0000018117fae */ /* 0x0005e200081a1618 */
[----:B------:R-:W-:-:S04]  /*1100*/  ISETP.GE.AND P0, PT, R6, R15, PT ;  /* 0x0000000f0600720c */ /* 0x000fc80003f06270 */
[----:B------:R-:W-:Y:S02]  /*1110*/  SEL R12, RZ, 0x1, !P0 ;  /* 0x00000001ff0c7807 */ /* 0x000fe40004000000 */
[----:B------:R-:W-:-:S04]  /*1120*/  ISETP.GE.AND P0, PT, R4, R15, PT ;  /* 0x0000000f0400720c */ /* 0x000fc80003f06270 */
[----:B------:R-:W-:Y:S02]  /*1130*/  SEL R10, RZ, 0x1, !P0 ;  /* 0x00000001ff0a7807 */ /* 0x000fe40004000000 */
[----:B------:R-:W-:Y:S02]  /*1140*/  ISETP.GE.AND P0, PT, R2, R15, PT ;  /* 0x0000000f0200720c */ /* 0x000fe40003f06270 */
[----:B-1----:R-:W-:Y:S02]  /*1150*/  CS2R R30, SRZ ;  /* 0x00000000001e7805 */ /* 0x002fe4000001ff00 */
[----:B------:R-:W-:Y:S02]  /*1160*/  SEL R8, RZ, 0x1, !P0 ;  /* 0x00000001ff087807 */ /* 0x000fe40004000000 */
[----:B------:R-:W-:-:S04]  /*1170*/  LOP3.LUT P0, RZ, R101, 0xff, R12, 0xc8, !PT ;  /* 0x000000ff65ff7812 */ /* 0x000fc8000780c80c */
[----:B------:R-:W-:Y:S02]  /*1180*/  SEL R12, RZ, 0x2, !P0 ;  /* 0x00000002ff0c7807 */ /* 0x000fe40004000000 */
[----:B------:R-:W-:-:S04]  /*1190*/  LOP3.LUT P0, RZ, R101, 0xff, R10, 0xc8, !PT ;  /* 0x000000ff65ff7812 */ /* 0x000fc8000780c80a */
[----:B------:R-:W-:Y:S02]  /*11a0*/  SEL R10, RZ, 0x4, !P0 ;  /* 0x00000004ff0a7807 */ /* 0x000fe40004000000 */
[----:B------:R-:W-:Y:S02]  /*11b0*/  LOP3.LUT P0, RZ, R101, 0xff, R8, 0xc8, !PT ;  /* 0x000000ff65ff7812 */ /* 0x000fe4000780c808 */
[----:B------:R-:W-:Y:S02]  /*11c0*/  LOP3.LUT R8, R16, 0x30, RZ, 0xfc, !PT ;  /* 0x0000003010087812 */ /* 0x000fe400078efcff */
[----:B------:R-:W-:Y:S02]  /*11d0*/  SEL R7, RZ, 0x8, !P0 ;  /* 0x00000008ff077807 */ /* 0x000fe40004000000 */
[----:B------:R-:W-:Y:S02]  /*11e0*/  ISETP.GE.OR P0, PT, R15, R6, !P4 ;  /* 0x000000060f00720c */ /* 0x000fe40006706670 */
[----:B------:R-:W-:-:S02]  /*11f0*/  ISETP.GE.AND P2, PT, R8, UR15, PT ;  /* 0x0000000f08007c0c */ /* 0x000fc4000bf46270 */
[----:B------:R-:W-:Y:S02]  /*1200*/  SEL R12, R12, RZ, P0 ;  /* 0x000000ff0c0c7207 */ /* 0x000fe40000000000 */
[----:B------:R-:W-:-:S04]  /*1210*/  ISETP.GE.OR P0, PT, R15, R4, !P4 ;  /* 0x000000040f00720c */ /* 0x000fc80006706670 */
[----:B------:R-:W-:Y:S02]  /*1220*/  SEL R10, R10, RZ, P0 ;  /* 0x000000ff0a0a7207 */ /* 0x000fe40000000000 */
[----:B------:R-:W-:Y:S02]  /*1230*/  ISETP.GE.OR P0, PT, R15, R2, !P4 ;  /* 0x000000020f00720c */ /* 0x000fe40006706670 */
[C---:B------:R-:W-:Y:S01]  /*1240*/  ISETP.GE.AND P4, PT, R122.reuse, UR15, PT ;  /* 0x0000000f7a007c0c */ /* 0x040fe2000bf86270 */
[----:B------:R-:W-:Y:S01]  /*1250*/  VIADD R122, R122, UR8 ;  /* 0x000000087a7a7c36 */ /* 0x000fe20008000000 */
[----:B------:R-:W-:Y:S01]  /*1260*/  SEL R7, R7, RZ, P0 ;  /* 0x000000ff07077207 */ /* 0x000fe20000000000 */
[----:B------:R-:W1:Y:S01]  /*1270*/  LDCU.64 UR8, c[0x0][0x3e0] ;  /* 0x00007c00ff0877ac */ /* 0x000e620008000a00 */
[----:B------:R-:W-:Y:S02]  /*1280*/  SEL R12, R12, RZ, !P4 ;  /* 0x000000ff0c0c7207 */ /* 0x000fe40006000000 */
[----:B------:R-:W-:-:S02]  /*1290*/  SEL R10, R10, RZ, !P3 ;  /* 0x000000ff0a0a7207 */ /* 0x000fc40005800000 */
[----:B------:R-:W-:Y:S02]  /*12a0*/  ISETP.GE.AND P0, PT, R15, UR19, PT ;  /* 0x000000130f007c0c */ /* 0x000fe4000bf06270 */
[----:B------:R-:W-:Y:S02]  /*12b0*/  SEL R7, R7, RZ, !P2 ;  /* 0x000000ff07077207 */ /* 0x000fe40005000000 */
[----:B------:R-:W-:Y:S02]  /*12c0*/  SEL R12, R12, RZ, !P0 ;  /* 0x000000ff0c0c7207 */ /* 0x000fe40004000000 */
[----:B------:R-:W-:Y:S02]  /*12d0*/  SEL R10, R10, RZ, !P0 ;  /* 0x000000ff0a0a7207 */ /* 0x000fe40004000000 */
[----:B------:R-:W-:Y:S02]  /*12e0*/  SEL R7, R7, RZ, !P0 ;  /* 0x000000ff07077207 */ /* 0x000fe40004000000 */
[----:B------:R-:W-:-:S05]  /*12f0*/  IADD3 R10, PT, PT, R10, R12, R13 ;  /* 0x0000000c0a0a7210 */ /* 0x000fca0007ffe00d */
[----:B------:R-:W-:Y:S02]  /*1300*/  IMAD.IADD R7, R10, 0x1, R7 ;  /* 0x000000010a077824 */ /* 0x000fe400078e0207 */
[----:B------:R-:W-:-:S03]  /*1310*/  IMAD.SHL.U32 R10, R103, 0x4, RZ ;  /* 0x00000004670a7824 */ /* 0x000fc600078e00ff */
[----:B------:R-:W-:Y:S02]  /*1320*/  SEL R8, R7, RZ, P1 ;  /* 0x000000ff07087207 */ /* 0x000fe40000800000 */
[----:B------:R-:W-:Y:S02]  /*1330*/  LOP3.LUT R7, R106, 0x3, RZ, 0xc0, !PT ;  /* 0x000000036a077812 */ /* 0x000fe400078ec0ff */
[----:B------:R-:W-:Y:S02]  /*1340*/  ISETP.NE.AND P1, PT, R108, RZ, PT ;  /* 0x000000ff6c00720c */ /* 0x000fe40003f25270 */
[----:B------:R-:W-:Y:S02]  /*1350*/  LOP3.LUT R11, R7, 0x4, R10, 0xf8, !PT ;  /* 0x00000004070b7812 */ /* 0x000fe400078ef80a */
[----:B------:R-:W-:Y:S02]  /*1360*/  SHF.R.U32.HI R10, RZ, 0x3, R102 ;  /* 0x00000003ff0a7819 */ /* 0x000fe40000011666 */
[----:B------:R-:W-:-:S02]  /*1370*/  LOP3.LUT R11, R11, R14, RZ, 0x3c, !PT ;  /* 0x0000000e0b0b7212 */ /* 0x000fc400078e3cff */
[----:B------:R-:W-:-:S03]  /*1380*/  LOP3.LUT R125, R7, 0x3c, R0, 0xf8, !PT ;  /* 0x0000003c077d7812 */ /* 0x000fc600078ef800 */
[----:B------:R-:W-:-:S05]  /*1390*/  IMAD R10, R11, 0x2, R10 ;  /* 0x000000020b0a7824 */ /* 0x000fca00078e020a */
[----:B------:R-:W-:-:S05]  /*13a0*/  LOP3.LUT R10, R10, R123, RZ, 0x3c, !PT ;  /* 0x0000007b0a0a7212 */ /* 0x000fca00078e3cff */
[----:B------:R-:W-:Y:S02]  /*13b0*/  IMAD R125, R125, 0x40, R10 ;  /* 0x000000407d7d7824 */ /* 0x000fe400078e020a */
[----:B------:R-:W-:-:S03]  /*13c0*/  IMAD.SHL.U32 R10, R8, 0x8, RZ ;  /* 0x00000008080a7824 */ /* 0x000fc600078e00ff */
[----:B------:R-:W-:Y:S02]  /*13d0*/  LEA R7, R125, UR18, 0x3 ;  /* 0x000000127d077c11 */ /* 0x000fe4000f8e18ff */
[----:B------:R-:W-:Y:S01]  /*13e0*/  LOP3.LUT P0, RZ, R10, 0x8, RZ, 0xc0, !PT ;  /* 0x000000080aff7812 */ /* 0x000fe2000780c0ff */
[----:B------:R-:W-:-:S12]  /*13f0*/  IMAD.SHL.U32 R10, R8, 0x4, RZ ;  /* 0x00000004080a7824 */ /* 0x000fd800078e00ff */
[----:B------:R-:W-:Y:S01]  /*1400*/  LDGSTS.E.LTC128B.64 [R7+0xc000], desc[UR24][R26.64], P0 ;  /* 0x0c0000001a077fae */ /* 0x000fe200081a1618 */
[----:B------:R-:W-:Y:S01]  /*1410*/  LOP3.LUT P0, RZ, R10, 0x8, RZ, 0xc0, !PT ;  /* 0x000000080aff7812 */ /* 0x000fe2000780c0ff */
[----:B------:R-:W-:-:S12]  /*1420*/  IMAD.SHL.U32 R10, R8, 0x2, RZ ;  /* 0x00000002080a7824 */ /* 0x000fd800078e00ff */
[----:B------:R-:W-:Y:S01]  /*1430*/  LDGSTS.E.LTC128B.64 [R7+0xc080], desc[UR24][R26.64+0x80], P0 ;  /* 0x0c0800801a077fae */ /* 0x000fe200081a1618 */
[----:B------:R-:W-:-:S13]  /*1440*/  LOP3.LUT P0, RZ, R10, 0x8, RZ, 0xc0, !PT ;  /* 0x000000080aff7812 */ /* 0x000fda000780c0ff */
[----:B------:R-:W-:Y:S01]  /*1450*/  LDGSTS.E.LTC128B.64 [R7+0xc100], desc[UR24][R26.64+0x100], P0 ;  /* 0x0c1001001a077fae */ /* 0x000fe200081a1618 */
[----:B------:R-:W-:-:S13]  /*1460*/  LOP3.LUT P0, RZ, R8, 0x8, RZ, 0xc0, !PT ;  /* 0x0000000808ff7812 */ /* 0x000fda000780c0ff */
[----:B------:R-:W-:Y:S01]  /*1470*/  LDGSTS.E.LTC128B.64 [R7+0xc180], desc[UR24][R26.64+0x180], P0 ;  /* 0x0c1801801a077fae */ /* 0x000fe200081a1618 */
[C---:B------:R-:W-:Y:S01]  /*1480*/  ISETP.GE.AND P0, PT, R122.reuse, UR19, PT ;  /* 0x000000137a007c0c */ /* 0x040fe2000bf06270 */
[----:B------:R-:W-:Y:S02]  /*1490*/  VIADD R122, R122, 0x10 ;  /* 0x000000107a7a7836 */ /* 0x000fe40000000000 */
[----:B------:R-:W0:Y:S01]  /*14a0*/  LDGDEPBAR ;  /* 0x00000000000079af */ /* 0x000e220000000000 */
[----:B------:R-:W-:Y:S02]  /*14b0*/  SEL R15, RZ, 0x2, P0 ;  /* 0x00000002ff0f7807 */ /* 0x000fe40000000000 */
[----:B------:R-:W-:Y:S02]  /*14c0*/  SEL R14, RZ, 0x4, P0 ;  /* 0x00000004ff0e7807 */ /* 0x000fe40000000000 */
[----:B------:R-:W-:Y:S02]  /*14d0*/  SEL R13, RZ, 0x8, P0 ;  /* 0x00000008ff0d7807 */ /* 0x000fe40000000000 */
[----:B------:R-:W-:-:S02]  /*14e0*/  SEL R12, RZ, 0x100, P0 ;  /* 0x00000100ff0c7807 */ /* 0x000fc40000000000 */
[----:B------:R-:W-:Y:S02]  /*14f0*/  SEL R11, RZ, 0x200, P0 ;  /* 0x00000200ff0b7807 */ /* 0x000fe40000000000 */
[----:B------:R-:W-:Y:S02]  /*1500*/  SEL R10, RZ, 0x400, P0 ;  /* 0x00000400ff0a7807 */ /* 0x000fe40000000000 */
[----:B------:R-:W-:Y:S02]  /*1510*/  SEL R8, RZ, 0x800, P0 ;  /* 0x00000800ff087807 */ /* 0x000fe40000000000 */
[----:B------:R-:W-:Y:S02]  /*1520*/  ISETP.LT.AND P0, PT, R5, UR14, !P0 ;  /* 0x0000000e05007c0c */ /* 0x000fe4000c701270 */
[----:B------:R-:W-:Y:S02]  /*1530*/  SEL R15, R15, RZ, !P5 ;  /* 0x000000ff0f0f7207 */ /* 0x000fe40006800000 */
[----:B------:R-:W-:-:S02]  /*1540*/  ISETP.NE.AND P5, PT, R23, RZ, PT ;  /* 0x000000ff1700720c */ /* 0x000fc40003fa5270 */
[----:B------:R-:W-:Y:S02]  /*1550*/  SEL R16, RZ, 0x1, !P0 ;  /* 0x00000001ff107807 */ /* 0x000fe40004000000 */
[----:B------:R-:W-:Y:S02]  /*1560*/  ISETP.NE.AND P0, PT, R111, RZ, PT ;  /* 0x000000ff6f00720c */ /* 0x000fe40003f05270 */
[----:B------:R-:W-:Y:S02]  /*1570*/  SEL R14, R14, RZ, !P5 ;  /* 0x000000ff0e0e7207 */ /* 0x000fe40006800000 */
[----:B------:R-:W-:Y:S02]  /*1580*/  SEL R13, R13, RZ, !P6 ;  /* 0x000000ff0d0d7207 */ /* 0x000fe40007000000 */
[----:B------:R-:W-:Y:S02]  /*1590*/  ISETP.NE.AND P5, PT, R22, RZ, PT ;  /* 0x000000ff1600720c */ /* 0x000fe40003fa5270 */
[----:B------:R-:W-:-:S02]  /*15a0*/  IADD3 R14, PT, PT, R14, R15, R16 ;  /* 0x0000000f0e0e7210 */ /* 0x000fc40007ffe010 */
[----:B------:R-:W-:Y:S02]  /*15b0*/  ISETP.NE.AND P6, PT, R21, RZ, PT ;  /* 0x000000ff1500720c */ /* 0x000fe40003fc5270 */
[----:B------:R-:W-:Y:S02]  /*15c0*/  SEL R12, R12, RZ, !P0 ;  /* 0x000000ff0c0c7207 */ /* 0x000fe40004000000 */
[----:B------:R-:W-:Y:S02]  /*15d0*/  SEL R11, R11, RZ, !P6 ;  /* 0x000000ff0b0b7207 */ /* 0x000fe40007000000 */
[----:B------:R-:W-:Y:S02]  /*15e0*/  IADD3 R12, PT, PT, R12, R13, R14 ;  /* 0x0000000d0c0c7210 */ /* 0x000fe40007ffe00e */
[----:B------:R-:W-:Y:S02]  /*15f0*/  SEL R10, R10, RZ, !P5 ;  /* 0x000000ff0a0a7207 */ /* 0x000fe40006800000 */
[----:B------:R-:W-:-:S02]  /*1600*/  PLOP3.LUT P0, PT, PT, PT, UP0, 0x40, 0x4 ;  /* 0x000000000004781c */ /* 0x000fc40003f0e808 */
[----:B------:R-:W-:Y:S02]  /*1610*/  IADD3 R10, PT, PT, R10, R11, R12 ;  /* 0x0000000b0a0a7210 */ /* 0x000fe40007ffe00c */
[----:B------:R-:W-:Y:S02]  /*1620*/  SEL R11, R8, RZ, !P1 ;  /* 0x000000ff080b7207 */ /* 0x000fe40004800000 */
[----:B------:R-:W-:Y:S02]  /*1630*/  ISETP.NE.AND P6, PT, R20, RZ, PT ;  /* 0x000000ff1400720c */ /* 0x000fe40003fc5270 */
[----:B------:R-:W-:Y:S01]  /*1640*/  ISETP.NE.AND P5, PT, R19, RZ, PT ;  /* 0x000000ff1300720c */ /* 0x000fe20003fa5270 */
[----:B------:R-:W-:-:S05]  /*1650*/  IMAD.IADD R8, R10, 0x1, R11 ;  /* 0x000000010a087824 */ /* 0x000fca00078e020b */
[----:B------:R-:W-:Y:S02]  /*1660*/  SEL R8, R8, RZ, !P0 ;  /* 0x000000ff08087207 */ /* 0x000fe40004000000 */
[----:B------:R-:W-:-:S03]  /*1670*/  IADD3 R22, P0, PT, R24, UR10, RZ ;  /* 0x0000000a18167c10 */ /* 0x000fc6000ff1e0ff */
[----:B------:R-:W-:Y:S01]  /*1680*/  IMAD.SHL.U32 R10, R8, 0x8, RZ ;  /* 0x00000008080a7824 */ /* 0x000fe200078e00ff */
[----:B------:R-:W-:Y:S02]  /*1690*/  IADD3.X R23, PT, PT, R25, UR11, RZ, P0, !PT ;  /* 0x0000000b19177c10 */ /* 0x000fe400087fe4ff */
[----:B--2---:R-:W-:Y:S02]  /*16a0*/  CS2R R24, SRZ ;  /* 0x0000000000187805 */ /* 0x004fe4000001ff00 */
[----:B------:R-:W-:-:S04]  /*16b0*/  IADD3 R20, P0, PT, R22, UR12, RZ ;  /* 0x0000000c16147c10 */ /* 0x000fc8000ff1e0ff */
[----:B------:R-:W-:Y:S02]  /*16c0*/  IADD3.X R21, PT, PT, R23, UR13, RZ, P0, !PT ;  /* 0x0000000d17157c10 */ /* 0x000fe400087fe4ff */
[----:B------:R-:W-:Y:S01]  /*16d0*/  LOP3.LUT P0, RZ, R10, 0x8, RZ, 0xc0, !PT ;  /* 0x000000080aff7812 */ /* 0x000fe2000780c0ff */
[----:B------:R-:W-:-:S12]  /*16e0*/  IMAD.SHL.U32 R10, R8, 0x4, RZ ;  /* 0x00000004080a7824 */ /* 0x000fd800078e00ff */
[----:B------:R2:W-:Y:S01]  /*16f0*/  LDGSTS.E.LTC128B.64 [R18+0x4000], desc[UR24][R22.64], P0 ;  /* 0x0400000016127fae */ /* 0x0005e200081a1618 */
[----:B------:R-:W-:Y:S01]  /*1700*/  LOP3.LUT P0, RZ, R10, 0x8, RZ, 0xc0, !PT ;  /* 0x000000080aff7812 */ /* 0x000fe2000780c0ff */
[----:B------:R-:W-:-:S12]  /*1710*/  IMAD.SHL.U32 R10, R8, 0x2, RZ ;  /* 0x00000002080a7824 */ /* 0x000fd800078e00ff */
[----:B------:R3:W-:Y:S01]  /*1720*/  LDGSTS.E.LTC128B.64 [R18+0x4400], desc[UR24][R20.64], P0 ;  /* 0x0440000014127fae */ /* 0x0007e200081a1618 */
[----:B------:R-:W-:-:S04]  /*1730*/  IADD3 R14, P0, PT, R20, UR12, RZ ;  /* 0x0000000c140e7c10 */ /* 0x000fc8000ff1e0ff */
[----:B------:R-:W-:Y:S02]  /*1740*/  IADD3.X R15, PT, PT, R21, UR13, RZ, P0, !PT ;  /* 0x0000000d150f7c10 */ /* 0x000fe400087fe4ff */
[----:B------:R-:W-:-:S04]  /*1750*/  IADD3 R12, P0, PT, R14, UR12, RZ ;  /* 0x0000000c0e0c7c10 */ /* 0x000fc8000ff1e0ff */
[----:B------:R-:W-:Y:S02]  /*1760*/  IADD3.X R13, PT, PT, R15, UR13, RZ, P0, !PT ;  /* 0x0000000d0f0d7c10 */ /* 0x000fe400087fe4ff */
[----:B------:R-:W-:Y:S02]  /*1770*/  LOP3.LUT P0, RZ, R10, 0x8, RZ, 0xc0, !PT ;  /* 0x000000080aff7812 */ /* 0x000fe4000780c0ff */
[----:B------:R-:W-:-:S11]  /*1780*/  SHF.R.U32.HI R10, RZ, 0x5, R8 ;  /* 0x00000005ff0a7819 */ /* 0x000fd60000011608 */
[----:B------:R-:W-:Y:S01]  /*1790*/  LDGSTS.E.LTC128B.64 [R18+0x4800], desc[UR24][R14.64], P0 ;  /* 0x048000000e127fae */ /* 0x000fe200081a1618 */
[----:B------:R-:W-:-:S13]  /*17a0*/  LOP3.LUT P0, RZ, R8, 0x8, RZ, 0xc0, !PT ;  /* 0x0000000808ff7812 */ /* 0x000fda000780c0ff */
[----:B------:R1:W-:Y:S01]  /*17b0*/  LDGSTS.E.LTC128B.64 [R18+0x4c00], desc[UR24][R12.64], P0 ;  /* 0x04c000000c127fae */ /* 0x0003e200081a1618 */
[----:B--2---:R-:W-:-:S04]  /*17c0*/  IADD3 R22, P0, PT, R12, UR12, RZ ;  /* 0x0000000c0c167c10 */ /* 0x004fc8000ff1e0ff */
[----:B------:R-:W-:Y:S02]  /*17d0*/  IADD3.X R23, PT, PT, R13, UR13, RZ, P0, !PT ;  /* 0x0000000d0d177c10 */ /* 0x000fe400087fe4ff */
[----:B---3--:R-:W-:-:S04]  /*17e0*/  IADD3 R20, P0, PT, R22, UR12, RZ ;  /* 0x0000000c16147c10 */ /* 0x008fc8000ff1e0ff */
[----:B------:R-:W-:Y:S02]  /*17f0*/  IADD3.X R21, PT, PT, R23, UR13, RZ, P0, !PT ;  /* 0x0000000d17157c10 */ /* 0x000fe400087fe4ff */
[----:B------:R-:W-:Y:S02]  /*1800*/  LOP3.LUT P0, RZ, R10, 0x8, RZ, 0xc0, !PT ;  /* 0x000000080aff7812 */ /* 0x000fe4000780c0ff */
[----:B------:R-:W-:-:S11]  /*1810*/  SHF.R.U32.HI R10, RZ, 0x6, R8 ;  /* 0x00000006ff0a7819 */ /* 0x000fd60000011608 */
[----:B------:R-:W-:Y:S01]  /*1820*/  LDGSTS.E.LTC128B.64 [R17+0x4000], desc[UR24][R22.64], P0 ;  /* 0x0400000016117fae */ /* 0x000fe200081a1618 */
[----:B------:R-:W-:Y:S02]  /*1830*/  LOP3.LUT P0, RZ, R10, 0x8, RZ, 0xc0, !PT ;  /* 0x000000080aff7812 */ /* 0x000fe4000780c0ff */
[--C-:B-1----:R-:W-:Y:S02]  /*1840*/  SHF.R.U32.HI R12, RZ, 0x7, R8.reuse ;  /* 0x00000007ff0c7819 */ /* 0x102fe40000011608 */
[----:B------:R-:W-:-:S09]  /*1850*/  SHF.R.U32.HI R8, RZ, 0x8, R8 ;  /* 0x00000008ff087819 */ /* 0x000fd20000011608 */
[----:B------:R-:W-:Y:S01]  /*1860*/  LDGSTS.E.LTC128B.64 [R17+0x4400], desc[UR24][R20.64], P0 ;  /* 0x0440000014117fae */ /* 0x000fe200081a1618 */
[----:B------:R-:W-:-:S04]  /*1870*/  IADD3 R18, P0, PT, R20, UR12, RZ ;  /* 0x0000000c14127c10 */ /* 0x000fc8000ff1e0ff */
[----:B------:R-:W-:Y:S02]  /*1880*/  IADD3.X R19, PT, PT, R21, UR13, RZ, P0, !PT ;  /* 0x0000000d15137c10 */ /* 0x000fe400087fe4ff */
[----:B------:R-:W-:-:S04]  /*1890*/  IADD3 R10, P0, PT, R18, UR12, RZ ;  /* 0x0000000c120a7c10 */ /* 0x000fc8000ff1e0ff */
[----:B------:R-:W-:Y:S02]  /*18a0*/  IADD3.X R11, PT, PT, R19, UR13, RZ, P0, !PT ;  /* 0x0000000d130b7c10 */ /* 0x000fe400087fe4ff */
[----:B------:R-:W-:-:S13]  /*18b0*/  LOP3.LUT P0, RZ, R12, 0x8, RZ, 0xc0, !PT ;  /* 0x000000080cff7812 */ /* 0x000fda000780c0ff */
[----:B------:R1:W-:Y:S01]  /*18c0*/  LDGSTS.E.LTC128B.64 [R17+0x4800], desc[UR24][R18.64], P0 ;  /* 0x0480000012117fae */ /* 0x0003e200081a1618 */
[----:B------:R-:W-:-:S13]  /*18d0*/  LOP3.LUT P0, RZ, R8, 0x8, RZ, 0xc0, !PT ;  /* 0x0000000808ff7812 */ /* 0x000fda000780c0ff */
[----:B------:R-:W-:Y:S01]  /*18e0*/  LDGSTS.E.LTC128B.64 [R17+0x4c00], desc[UR24][R10.64], P0 ;  /* 0x04c000000a117fae */ /* 0x000fe200081a1618 */
[----:B------:R-:W-:-:S04]  /*18f0*/  ISETP.GE.AND P0, PT, R6, R9, PT ;  /* 0x000000090600720c */ /* 0x000fc80003f06270 */
[----:B------:R-:W-:Y:S02]  /*1900*/  SEL R14, RZ, 0x1, !P0 ;  /* 0x00000001ff0e7807 */ /* 0x000fe40004000000 */
[----:B------:R-:W-:-:S04]  /*1910*/  ISETP.GE.AND P0, PT, R4, R9, PT ;  /* 0x000000090400720c */ /* 0x000fc80003f06270 */
[----:B------:R-:W-:Y:S02]  /*1920*/  SEL R12, RZ, 0x1, !P0 ;  /* 0x00000001ff0c7807 */ /* 0x000fe40004000000 */
[----:B------:R-:W-:-:S04]  /*1930*/  ISETP.GE.AND P0, PT, R2, R9, PT ;  /* 0x000000090200720c */ /* 0x000fc80003f06270 */
[----:B------:R-:W-:Y:S02]  /*1940*/  SEL R8, RZ, 0x1, !P0 ;  /* 0x00000001ff087807 */ /* 0x000fe40004000000 */
[C---:B------:R-:W-:Y:S02]  /*1950*/  LOP3.LUT P0, RZ, R101.reuse, 0xff, R14, 0xc8, !PT ;  /* 0x000000ff65ff7812 */ /* 0x040fe4000780c80e */
[----:B------:R-:W-:Y:S02]  /*1960*/  SEL R14, RZ, 0x1, !P5 ;  /* 0x00000001ff0e7807 */ /* 0x000fe40006800000 */
[----:B------:R-:W-:Y:S02]  /*1970*/  SEL R13, RZ, 0x2, !P0 ;  /* 0x00000002ff0d7807 */ /* 0x000fe40004000000 */
[----:B------:R-:W-:Y:S02]  /*1980*/  LOP3.LUT P0, RZ, R101, 0xff, R12, 0xc8, !PT ;  /* 0x000000ff65ff7812 */ /* 0x000fe4000780c80c */
[----:B------:R-:W-:-:S02]  /*1990*/  ISETP.NE.AND P5, PT, R109, RZ, PT ;  /* 0x000000ff6d00720c */ /* 0x000fc40003fa5270 */
[----:B------:R-:W-:Y:S02]  /*19a0*/  SEL R12, RZ, 0x4, !P0 ;  /* 0x00000004ff0c7807 */ /* 0x000fe40004000000 */
[----:B------:R-:W-:-:S04]  /*19b0*/  LOP3.LUT P0, RZ, R101, 0xff, R8, 0xc8, !PT ;  /* 0x000000ff65ff7812 */ /* 0x000fc8000780c808 */
[----:B------:R-:W-:Y:S02]  /*19c0*/  SEL R8, RZ, 0x8, !P0 ;  /* 0x00000008ff087807 */ /* 0x000fe40004000000 */
[----:B-1----:R-:W-:-:S04]  /*19d0*/  IADD3 R18, P0, PT, R26, UR8, RZ ;  /* 0x000000081a127c10 */ /* 0x002fc8000ff1e0ff */
[----:B------:R-:W-:Y:S02]  /*19e0*/  IADD3.X R19, PT, PT, R27, UR9, RZ, P0, !PT ;  /* 0x000000091b137c10 */ /* 0x000fe400087fe4ff */
[----:B------:R-:W-:Y:S02]  /*19f0*/  CS2R R26, SRZ ;  /* 0x00000000001a7805 */ /* 0x000fe4000001ff00 */
[----:B------:R-:W-:-:S04]  /*1a00*/  ISETP.NE.AND P0, PT, R101, RZ, PT ;  /* 0x000000ff6500720c */ /* 0x000fc80003f05270 */
[----:B------:R-:W-:-:S04]  /*1a10*/  ISETP.GE.OR P0, PT, R9, R6, !P0 ;  /* 0x000000060900720c */ /* 0x000fc80004706670 */
[----:B------:R-:W-:Y:S02]  /*1a20*/  SEL R13, R13, RZ, P0 ;  /* 0x000000ff0d0d7207 */ /* 0x000fe40000000000 */
[----:B------:R-:W-:Y:S02]  /*1a30*/  ISETP.NE.AND P0, PT, R101, RZ, PT ;  /* 0x000000ff6500720c */ /* 0x000fe40003f05270 */
[----:B------:R-:W-:Y:S02]  /*1a40*/  SEL R13, R13, RZ, !P4 ;  /* 0x000000ff0d0d7207 */ /* 0x000fe40006000000 */
[----:B------:R-:W-:-:S04]  /*1a50*/  ISETP.GE.OR P0, PT, R9, R4, !P0 ;  /* 0x000000040900720c */ /* 0x000fc80004706670 */
[----:B------:R-:W-:Y:S02]  /*1a60*/  SEL R12, R12, RZ, P0 ;  /* 0x000000ff0c0c7207 */ /* 0x000fe40000000000 */
[----:B------:R-:W-:Y:S02]  /*1a70*/  ISETP.NE.AND P0, PT, R101, RZ, PT ;  /* 0x000000ff6500720c */ /* 0x000fe40003f05270 */
[----:B------:R-:W-:Y:S02]  /*1a80*/  SEL R12, R12, RZ, !P3 ;  /* 0x000000ff0c0c7207 */ /* 0x000fe40005800000 */
[----:B------:R-:W-:-:S04]  /*1a90*/  ISETP.GE.OR P0, PT, R9, R2, !P0 ;  /* 0x000000020900720c */ /* 0x000fc80004706670 */
[----:B------:R-:W-:Y:S02]  /*1aa0*/  SEL R8, R8, RZ, P0 ;  /* 0x000000ff08087207 */ /* 0x000fe40000000000 */
[----:B------:R-:W-:Y:S02]  /*1ab0*/  ISETP.GE.AND P0, PT, R9, UR19, PT ;  /* 0x0000001309007c0c */ /* 0x000fe4000bf06270 */
[----:B------:R-:W-:Y:S02]  /*1ac0*/  SEL R8, R8, RZ, !P2 ;  /* 0x000000ff08087207 */ /* 0x000fe40005000000 */
[----:B------:R-:W-:Y:S02]  /*1ad0*/  SEL R13, R13, RZ, !P0 ;  /* 0x000000ff0d0d7207 */ /* 0x000fe40004000000 */
[----:B------:R-:W-:Y:S02]  /*1ae0*/  SEL R12, R12, RZ, !P0 ;  /* 0x000000ff0c0c7207 */ /* 0x000fe40004000000 */
[----:B------:R-:W-:-:S02]  /*1af0*/  SEL R8, R8, RZ, !P0 ;  /* 0x000000ff08087207 */ /* 0x000fc40004000000 */
[----:B------:R-:W-:Y:S02]  /*1b00*/  IADD3 R13, PT, PT, R12, R13, R14 ;  /* 0x0000000d0c0d7210 */ /* 0x000fe40007ffe00e */
[----:B------:R-:W-:Y:S01]  /*1b10*/  PLOP3.LUT P0, PT, PT, PT, UP0, 0x40, 0x4 ;  /* 0x000000000004781c */ /* 0x000fe20003f0e808 */
[----:B------:R-:W-:Y:S02]  /*1b20*/  UISETP.GE.AND UP0, UPT, UR30, 0x1, UPT ;  /* 0x000000011e00788c */ /* 0x000fe4000bf06270 */
[----:B------:R-:W-:-:S05]  /*1b30*/  IMAD.IADD R8, R13, 0x1, R8 ;  /* 0x000000010d087824 */ /* 0x000fca00078e0208 */
[----:B------:R-:W-:Y:S02]  /*1b40*/  SEL R9, R8, RZ, !P0 ;  /* 0x000000ff08097207 */ /* 0x000fe40004000000 */
[----:B------:R-:W-:-:S03]  /*1b50*/  ISETP.GE.AND P0, PT, R6, R121, PT ;  /* 0x000000790600720c */ /* 0x000fc60003f06270 */
[----:B------:R-:W-:Y:S01]  /*1b60*/  IMAD.SHL.U32 R8, R9, 0x8, RZ ;  /* 0x0000000809087824 */ /* 0x000fe200078e00ff */
[----:B------:R-:W-:-:S04]  /*1b70*/  SEL R16, RZ, 0x1, !P0 ;  /* 0x00000001ff107807 */ /* 0x000fc80004000000 */
        /* <DEDUP_REMOVED lines=9> */
[----:B------:R1:W-:Y:S01]  /*1c10*/  LDGSTS.E.LTC128B.64 [R7+0xe180], desc[UR24][R18.64+0x180], P0 ;  /* 0x0e18018012077fae */ /* 0x0003e200081a1618 */
[----:B------:R-:W-:-:S03]  /*1c20*/  ISETP.GE.AND P0, PT, R4, R121, PT ;  /* 0x000000790400720c */ /* 0x000fc60003f06270 */
[----:B------:R-:W0:Y:S01]  /*1c30*/  LDGDEPBAR ;  /* 0x00000000000079af */ /* 0x000e220000000000 */
[----:B------:R-:W-:Y:S02]  /*1c40*/  SEL R22, RZ, 0x1, !P0 ;  /* 0x00000001ff167807 */ /* 0x000fe40004000000 */
[----:B------:R-:W-:-:S04]  /*1c50*/  ISETP.GE.AND P0, PT, R2, R121, PT ;  /* 0x000000790200720c */ /* 0x000fc80003f06270 */
[----:B------:R-:W-:Y:S02]  /*1c60*/  SEL R20, RZ, 0x1, !P0 ;  /* 0x00000001ff147807 */ /* 0x000fe40004000000 */
[----:B------:R-:W-:-:S04]  /*1c70*/  ISETP.GE.AND P0, PT, R122, UR19, PT ;  /* 0x000000137a007c0c */ /* 0x000fc8000bf06270 */
[----:B------:R-:W-:Y:S02]  /*1c80*/  SEL R15, RZ, 0x2, P0 ;  /* 0x00000002ff0f7807 */ /* 0x000fe40000000000 */
[----:B------:R-:W-:Y:S02]  /*1c90*/  SEL R14, RZ, 0x4, P0 ;  /* 0x00000004ff0e7807 */ /* 0x000fe40000000000 */
[----:B------:R-:W-:Y:S02]  /*1ca0*/  SEL R13, RZ, 0x8, P0 ;  /* 0x00000008ff0d7807 */ /* 0x000fe40000000000 */
[----:B------:R-:W-:Y:S02]  /*1cb0*/  SEL R12, RZ, 0x100, P0 ;  /* 0x00000100ff0c7807 */ /* 0x000fe40000000000 */
[----:B------:R-:W-:Y:S02]  /*1cc0*/  SEL R9, RZ, 0x200, P0 ;  /* 0x00000200ff097807 */ /* 0x000fe40000000000 */
[----:B------:R-:W-:Y:S01]  /*1cd0*/  SEL R8, RZ, 0x400, P0 ;  /* 0x00000400ff087807 */ /* 0x000fe20000000000 */
[----:B------:R-:W-:-:S04]  /*1ce0*/  DEPBAR.LE SB0, 0x1 ;  /* 0x000080400000791a */ /* 0x000fc80000000000 */
[----:B-1----:R-:W-:Y:S01]  /*1cf0*/  SEL R7, RZ, 0x800, P0 ;  /* 0x00000800ff077807 */ /* 0x002fe20000000000 */
[----:B------:R-:W-:Y:S01]  /*1d00*/  BAR.SYNC.DEFER_BLOCKING 0x0 ;  /* 0x0000000000007b1d */ /* 0x000fe20000010000 */
[----:B------:R-:W-:Y:S02]  /*1d10*/  ISETP.LT.AND P0, PT, R5, UR14, !P0 ;  /* 0x0000000e05007c0c */ /* 0x000fe4000c701270 */
[----:B------:R-:W-:Y:S02]  /*1d20*/  SEL R8, R8, RZ, !P5 ;  /* 0x000000ff08087207 */ /* 0x000fe40006800000 */
[----:B------:R-:W-:Y:S02]  /*1d30*/  SEL R5, RZ, 0x1, !P0 ;  /* 0x00000001ff057807 */ /* 0x000fe40004000000 */
[----:B------:R-:W-:Y:S02]  /*1d40*/  LOP3.LUT P0, RZ, R101, 0xff, R16, 0xc8, !PT ;  /* 0x000000ff65ff7812 */ /* 0x000fe4000780c810 */
[----:B------:R-:W-:-:S02]  /*1d50*/  SEL R7, R7, RZ, !P1 ;  /* 0x000000ff07077207 */ /* 0x000fc40004800000 */
[----:B------:R-:W-:Y:S02]  /*1d60*/  SEL R17, RZ, 0x2, !P0 ;  /* 0x00000002ff117807 */ /* 0x000fe40004000000 */
[C---:B------:R-:W-:Y:S02]  /*1d70*/  LOP3.LUT P0, RZ, R101.reuse, 0xff, R22, 0xc8, !PT ;  /* 0x000000ff65ff7812 */ /* 0x040fe4000780c816 */
[----:B------:R-:W-:Y:S02]  /*1d80*/  CS2R R22, SRZ ;  /* 0x0000000000167805 */ /* 0x000fe4000001ff00 */
[----:B------:R-:W-:Y:S02]  /*1d90*/  SEL R16, RZ, 0x4, !P0 ;  /* 0x00000004ff107807 */ /* 0x000fe40004000000 */
[----:B------:R-:W-:-:S04]  /*1da0*/  LOP3.LUT P0, RZ, R101, 0xff, R20, 0xc8, !PT ;  /* 0x000000ff65ff7812 */ /* 0x000fc8000780c814 */
[----:B------:R-:W-:Y:S02]  /*1db0*/  SEL R20, RZ, 0x8, !P0 ;  /* 0x00000008ff147807 */ /* 0x000fe40004000000 */
[----:B------:R-:W-:-:S04]  /*1dc0*/  ISETP.NE.AND P0, PT, R101, RZ, PT ;  /* 0x000000ff6500720c */ /* 0x000fc80003f05270 */
[----:B------:R-:W-:-:S04]  /*1dd0*/  ISETP.GE.OR P0, PT, R121, R6, !P0 ;  /* 0x000000067900720c */ /* 0x000fc80004706670 */
[----:B------:R-:W-:Y:S02]  /*1de0*/  SEL R6, R17, RZ, P0 ;  /* 0x000000ff11067207 */ /* 0x000fe40000000000 */
[----:B------:R-:W-:-:S04]  /*1df0*/  ISETP.NE.AND P0, PT, R101, RZ, PT ;  /* 0x000000ff6500720c */ /* 0x000fc80003f05270 */
[----:B------:R-:W-:Y:S02]  /*1e00*/  ISETP.GE.OR P0, PT, R121, R4, !P0 ;  /* 0x000000047900720c */ /* 0x000fe40004706670 */
[----:B------:R-:W-:Y:S02]  /*1e10*/  SEL R4, R6, RZ, !P4 ;  /* 0x000000ff06047207 */ /* 0x000fe40006000000 */
[----:B------:R-:W1:Y:S01]  /*1e20*/  SHFL.IDX PT, R6, R3, RZ, 0x1f ;  /* 0x00001fff03067589 */ /* 0x000e6200000e0000 */
[----:B------:R-:W-:Y:S02]  /*1e30*/  SEL R16, R16, RZ, P0 ;  /* 0x000000ff10107207 */ /* 0x000fe40000000000 */
[----:B------:R-:W-:Y:S02]  /*1e40*/  ISETP.NE.AND P0, PT, R101, RZ, PT ;  /* 0x000000ff6500720c */ /* 0x000fe40003f05270 */
[----:B------:R-:W-:Y:S02]  /*1e50*/  SEL R16, R16, RZ, !P3 ;  /* 0x000000ff10107207 */ /* 0x000fe40005800000 */
[----:B------:R-:W-:-:S02]  /*1e60*/  ISETP.GE.OR P0, PT, R121, R2, !P0 ;  /* 0x000000027900720c */ /* 0x000fc40004706670 */
[----:B------:R-:W-:Y:S02]  /*1e70*/  ISETP.NE.AND P4, PT, R111, RZ, PT ;  /* 0x000000ff6f00720c */ /* 0x000fe40003f85270 */
[----:B------:R-:W-:Y:S02]  /*1e80*/  SEL R20, R20, RZ, P0 ;  /* 0x000000ff14147207 */ /* 0x000fe40000000000 */
[----:B------:R-:W-:Y:S02]  /*1e90*/  IADD3 R132, P0, PT, R18, UR8, RZ ;  /* 0x0000000812847c10 */ /* 0x000fe4000ff1e0ff */
[----:B------:R-:W-:Y:S02]  /*1ea0*/  SEL R20, R20, RZ, !P2 ;  /* 0x000000ff14147207 */ /* 0x000fe40005000000 */
[----:B------:R-:W-:Y:S02]  /*1eb0*/  IADD3.X R131, PT, PT, R19, UR9, RZ, P0, !PT ;  /* 0x0000000913837c10 */ /* 0x000fe400087fe4ff */
[----:B------:R-:W-:-:S02]  /*1ec0*/  CS2R R18, SRZ ;  /* 0x0000000000127805 */ /* 0x000fc4000001ff00 */
[----:B------:R-:W-:Y:S02]  /*1ed0*/  ISETP.GE.AND P0, PT, R121, UR19, PT ;  /* 0x0000001379007c0c */ /* 0x000fe4000bf06270 */
[----:B------:R-:W-:Y:S02]  /*1ee0*/  ISETP.NE.AND P2, PT, R113, RZ, PT ;  /* 0x000000ff7100720c */ /* 0x000fe40003f45270 */
[----:B------:R-:W-:Y:S02]  /*1ef0*/  SEL R4, R4, RZ, !P0 ;  /* 0x000000ff04047207 */ /* 0x000fe40004000000 */
[----:B-1----:R-:W-:Y:S02]  /*1f00*/  R2UR UR4, R6 ;  /* 0x00000000060472ca */ /* 0x002fe400000e0000 */
[----:B------:R-:W-:Y:S02]  /*1f10*/  SEL R17, R16, RZ, !P0 ;  /* 0x000000ff10117207 */ /* 0x000fe40004000000 */
[----:B------:R-:W-:-:S02]  /*1f20*/  SEL R105, R20, RZ, !P0 ;  /* 0x000000ff14697207 */ /* 0x000fc40004000000 */
[----:B------:R-:W-:Y:S02]  /*1f30*/  CS2R R20, SRZ ;  /* 0x0000000000147805 */ /* 0x000fe4000001ff00 */
[----:B------:R-:W-:Y:S02]  /*1f40*/  IADD3 R128, P0, PT, R10, UR10, RZ ;  /* 0x0000000a0a807c10 */ /* 0x000fe4000ff1e0ff */
[----:B------:R-:W-:Y:S02]  /*1f50*/  SEL R14, R14, RZ, !P2 ;  /* 0x000000ff0e0e7207 */ /* 0x000fe40005000000 */
[----:B------:R-:W-:Y:S02]  /*1f60*/  IADD3.X R129, PT, PT, R11, UR11, RZ, P0, !PT ;  /* 0x0000000b0b817c10 */ /* 0x000fe400087fe4ff */
[----:B------:R-:W-:Y:S01]  /*1f70*/  ISETP.NE.AND P0, PT, R114, RZ, PT ;  /* 0x000000ff7200720c */ /* 0x000fe20003f05270 */
[----:B------:R-:W-:Y:S01]  /*1f80*/  USHF.R.S32.HI UR33, URZ, 0x1f, UR4 ;  /* 0x0000001fff217899 */ /* 0x000fe20008011404 */
[----:B------:R-:W-:-:S02]  /*1f90*/  ISETP.NE.AND P3, PT, R112, RZ, PT ;  /* 0x000000ff7000720c */ /* 0x000fc40003f65270 */
[----:B------:R-:W-:Y:S01]  /*1fa0*/  SEL R10, R15, RZ, !P0 ;  /* 0x000000ff0f0a7207 */ /* 0x000fe20004000000 */
[----:B------:R-:W-:Y:S01]  /*1fb0*/  ULEA.HI UR33, UR33, UR4, URZ, 0x3 ;  /* 0x0000000421217291 */ /* 0x000fe2000f8f18ff */
[----:B------:R-:W-:Y:S02]  /*1fc0*/  SEL R2, RZ, 0x1, !P6 ;  /* 0x00000001ff027807 */ /* 0x000fe40007000000 */
[----:B------:R-:W-:Y:S01]  /*1fd0*/  IADD3 R5, PT, PT, R14, R10, R5 ;  /* 0x0000000a0e057210 */ /* 0x000fe20007ffe005 */
[----:B------:R-:W-:Y:S01]  /*1fe0*/  ULOP3.LUT UR23, UR33, 0xfff8, URZ, 0xc0, !UPT ;  /* 0x0000fff821177892 */ /* 0x000fe2000f8ec0ff */
[----:B------:R-:W-:Y:S02]  /*1ff0*/  ISETP.NE.AND P6, PT, R110, RZ, PT ;  /* 0x000000ff6e00720c */ /* 0x000fe40003fc5270 */
[----:B------:R-:W-:Y:S02]  /*2000*/  CS2R R14, SRZ ;  /* 0x00000000000e7805 */ /* 0x000fe4000001ff00 */
[----:B------:R-:W-:Y:S01]  /*2010*/  SEL R10, R13, RZ, !P3 ;  /* 0x000000ff0d0a7207 */ /* 0x000fe20005800000 */
[----:B------:R-:W-:Y:S01]  /*2020*/  UIADD3 UR23, UPT, UPT, UR4, -UR23, URZ ;  /* 0x8000001704177290 */ /* 0x000fe2000fffe0ff */
[----:B------:R-:W-:Y:S01]  /*2030*/  SEL R12, R12, RZ, !P4 ;  /* 0x000000ff0c0c7207 */ /* 0x000fe20006000000 */
[----:B------:R-:W-:Y:S01]  /*2040*/  USHF.R.S32.HI UR33, URZ, 0x3, UR33 ;  /* 0x00000003ff217899 */ /* 0x000fe20008011421 */
[----:B------:R-:W-:Y:S01]  /*2050*/  SEL R104, R9, RZ, !P6 ;  /* 0x000000ff09687207 */ /* 0x000fe20007000000 */
[----:B------:R-:W-:Y:S01]  /*2060*/  UPRMT UR4, UR23, 0x8880, URZ ;  /* 0x0000888017047896 */ /* 0x000fe200080000ff */
[----:B------:R-:W-:-:S02]  /*2070*/  IADD3 R5, PT, PT, R12, R10, R5 ;  /* 0x0000000a0c057210 */ /* 0x000fc40007ffe005 */
[----:B------:R-:W-:Y:S02]  /*2080*/  CS2R R12, SRZ ;  /* 0x00000000000c7805 */ /* 0x000fe4000001ff00 */
[----:B------:R-:W-:Y:S01]  /*2090*/  SHF.R.U32.HI R6, RZ, 0x3, R107 ;  /* 0x00000003ff067819 */ /* 0x000fe2000001166b */
[----:B------:R-:W-:Y:S01]  /*20a0*/  UPRMT UR4, UR4, 0x7710, URZ ;  /* 0x0000771004047896 */ /* 0x000fe200080000ff */
[----:B------:R-:W-:Y:S01]  /*20b0*/  IADD3 R104, PT, PT, R8, R104, R5 ;  /* 0x0000006808687210 */ /* 0x000fe20007ffe005 */
[----:B------:R-:W-:Y:S01]  /*20c0*/  IMAD.SHL.U32 R5, R103, 0x10, RZ ;  /* 0x0000001067057824 */ /* 0x000fe200078e00ff */
[----:B------:R-:W-:Y:S01]  /*20d0*/  LOP3.LUT R85, R6, 0x7, R103, 0x78, !PT ;  /* 0x0000000706557812 */ /* 0x000fe200078e7867 */
[----:B------:R-:W-:Y:S01]  /*20e0*/  USHF.R.U32.HI UR14, URZ, 0xd, UR4 ;  /* 0x0000000dff0e7899 */ /* 0x000fe20008011604 */
[----:B------:R-:W-:Y:S01]  /*20f0*/  IADD3 R2, PT, PT, R17, R4, R2 ;  /* 0x0000000411027210 */ /* 0x000fe20007ffe002 */
[----:B------:R-:W-:Y:S01]  /*2100*/  IMAD.IADD R104, R104, 0x1, R7 ;  /* 0x0000000168687824 */ /* 0x000fe200078e0207 */
[----:B------:R-:W-:Y:S01]  /*2110*/  LOP3.LUT R5, R5, 0x70, RZ, 0xc0, !PT ;  /* 0x0000007005057812 */ /* 0x000fe200078ec0ff */
[----:B------:R-:W-:Y:S01]  /*2120*/  ULOP3.LUT UR14, UR14, 0x3, URZ, 0xc0, !UPT ;  /* 0x000000030e0e7892 */ /* 0x000fe2000f8ec0ff */
[----:B------:R-:W-:Y:S01]  /*2130*/  IMAD R85, R6, 0x20, R85 ;  /* 0x0000002006557824 */ /* 0x000fe200078e0255 */
[----:B------:R-:W-:Y:S01]  /*2140*/  CS2R R16, SRZ ;  /* 0x0000000000107805 */ /* 0x000fe2000001ff00 */
[----:B------:R-:W-:Y:S01]  /*2150*/  IMAD.IADD R105, R2, 0x1, R105 ;  /* 0x0000000102697824 */ /* 0x000fe200078e0269 */
[----:B------:R-:W-:Y:S01]  /*2160*/  UIADD3 UR14, UPT, UPT, UR23, UR14, URZ ;  /* 0x0000000e170e7290 */ /* 0x000fe2000fffe0ff */
[----:B------:R-:W-:Y:S01]  /*2170*/  IMAD R84, R6, 0x400, R5 ;  /* 0x0000040006547824 */ /* 0x000fe200078e0205 */
[----:B------:R-:W-:-:S02]  /*2180*/  CS2R R10, SRZ ;  /* 0x00000000000a7805 */ /* 0x000fc4000001ff00 */
[----:B------:R-:W-:Y:S01]  /*2190*/  CS2R R8, SRZ ;  /* 0x0000000000087805 */ /* 0x000fe2000001ff00 */
[----:B------:R-:W-:Y:S01]  /*21a0*/  ULOP3.LUT UR4, UR14, 0xfffc, URZ, 0xc0, !UPT ;  /* 0x0000fffc0e047892 */ /* 0x000fe2000f8ec0ff */
[----:B------:R-:W-:Y:S01]  /*21b0*/  CS2R R6, SRZ ;  /* 0x0000000000067805 */ /* 0x000fe2000001ff00 */
[----:B------:R-:W-:Y:S01]  /*21c0*/  UPRMT UR14, UR14, 0x8880, URZ ;  /* 0x000088800e0e7896 */ /* 0x000fe200080000ff */
[----:B------:R-:W-:Y:S01]  /*21d0*/  CS2R R4, SRZ ;  /* 0x0000000000047805 */ /* 0x000fe2000001ff00 */
[----:B------:R-:W-:Y:S01]  /*21e0*/  UIADD3 UR4, UPT, UPT, URZ, -UR4, URZ ;  /* 0x80000004ff047290 */ /* 0x000fe2000fffe0ff */
[----:B------:R-:W-:Y:S01]  /*21f0*/  LEA R85, R85, UR5, 0x4 ;  /* 0x0000000555557c11 */ /* 0x000fe2000f8e20ff */
[----:B------:R-:W-:Y:S02]  /*2200*/  USHF.R.S32.HI UR14, URZ, 0x2, UR14 ;  /* 0x00000002ff0e7899 */ /* 0x000fe4000801140e */
[----:B------:R-:W-:Y:S02]  /*2210*/  UPRMT UR4, UR4, 0x7710, URZ ;  /* 0x0000771004047896 */ /* 0x000fe400080000ff */
[----:B------:R-:W-:-:S02]  /*2220*/  UPRMT UR31, UR14, 0x9910, URZ ;  /* 0x000099100e1f7896 */ /* 0x000fc400080000ff */
[----:B------:R-:W-:-:S04]  /*2230*/  UIADD3 UR4, UPT, UPT, UR23, UR4, URZ ;  /* 0x0000000417047290 */ /* 0x000fc8000fffe0ff */
[----:B------:R-:W-:-:S04]  /*2240*/  ULOP3.LUT UR32, UR4, 0xffff, URZ, 0xc0, !UPT ;  /* 0x0000ffff04207892 */ /* 0x000fc8000f8ec0ff */
[----:B------:R-:W-:Y:S01]  /*2250*/  UPRMT UR32, UR32, 0x8880, URZ ;  /* 0x0000888020207896 */ /* 0x000fe200080000ff */
[----:B------:R-:W-:Y:S11]  /*2260*/  BRA.U !UP0, `(.L_x_3) ;  /* 0x0000001508a87547 */ /* 0x000ff6000b800000 */
[----:B------:R-:W-:Y:S01]  /*2270*/  UPRMT UR4, UR4, 0x8880, URZ ;  /* 0x0000888004047896 */ /* 0x000fe200080000ff */
[----:B------:R-:W1:Y:S01]  /*2280*/  S2UR UR34, SR_CgaCtaId ;  /* 0x00000000002279c3 */ /* 0x000e620000008800 */
[----:B------:R-:W-:Y:S01]  /*2290*/  IMAD.SHL.U32 R69, R3, 0x10, RZ ;  /* 0x0000001003457824 */ /* 0x000fe200078e00ff */
[--C-:B------:R-:W-:Y:S01]  /*22a0*/  SHF.R.U32.HI R106, RZ, 0x1, R103.reuse ;  /* 0x00000001ff6a7819 */ /* 0x100fe20000011667 */
[----:B------:R-:W-:Y:S01]  /*22b0*/  IMAD.SHL.U32 R2, R103, 0x80, RZ ;  /* 0x0000008067027824 */ /* 0x000fe200078e00ff */
[----:B------:R-:W-:Y:S01]  /*22c0*/  USHF.R.U32.HI UR21, URZ, UR6, UR22 ;  /* 0x00000006ff157299 */ /* 0x000fe20008011616 */
[----:B------:R-:W-:Y:S01]  /*22d0*/  IMAD R55, R3, 0xe, R0 ;  /* 0x0000000e03377824 */ /* 0x000fe200078e0200 */
[----:B------:R-:W-:Y:S01]  /*22e0*/  ULEA UR6, UR33, UR4, 0x6 ;  /* 0x0000000421067291 */ /* 0x000fe2000f8e30ff */
[----:B------:R-:W-:Y:S01]  /*22f0*/  IMAD.SHL.U32 R71, R103, 0x2, RZ ;  /* 0x0000000267477824 */ /* 0x000fe200078e00ff */
[----:B------:R-:W-:Y:S01]  /*2300*/  LOP3.LUT R0, R69, 0x600, R2, 0xf8, !PT ;  /* 0x0000060045007812 */ /* 0x000fe200078ef802 */
[----:B------:R-:W-:Y:S01]  /*2310*/  ULEA UR5, UR33, UR31, 0x5 ;  /* 0x0000001f21057291 */ /* 0x000fe2000f8e28ff */
[C---:B------:R-:W-:Y:S01]  /*2320*/  LOP3.LUT R2, R103.reuse, 0x8, RZ, 0xc0, !PT ;  /* 0x0000000867027812 */ /* 0x040fe200078ec0ff */
[----:B------:R-:W2:Y:S01]  /*2330*/  LDCU UR4, c[0x0][0x3d4] ;  /* 0x00007a80ff0477ac */ /* 0x000ea20008000800 */
[----:B------:R-:W-:Y:S01]  /*2340*/  SHF.R.U32.HI R3, RZ, 0x2, R103 ;  /* 0x00000002ff037819 */ /* 0x000fe20000011667 */
[----:B------:R-:W-:Y:S01]  /*2350*/  IMAD.U32 R69, RZ, RZ, UR20 ;  /* 0x00000014ff457e24 */ /* 0x000fe2000f8e00ff */
[----:B------:R-:W-:Y:S01]  /*2360*/  LOP3.LUT R120, R106, 0x8, RZ, 0xc0, !PT ;  /* 0x000000086a787812 */ /* 0x000fe200078ec0ff */
[----:B------:R-:W-:Y:S01]  /*2370*/  USHF.L.U32 UR6, UR6, 0x5, URZ ;  /* 0x0000000506067899 */ /* 0x000fe200080006ff */
[----:B------:R-:W-:Y:S01]  /*2380*/  LOP3.LUT R3, R2, 0x1, R3, 0xf8, !PT ;  /* 0x0000000102037812 */ /* 0x000fe200078ef803 */
[----:B------:R-:W-:Y:S01]  /*2390*/  IMAD.U32 R100, RZ, RZ, UR21 ;  /* 0x00000015ff647e24 */ /* 0x000fe2000f8e00ff */
[----:B------:R-:W-:Y:S01]  /*23a0*/  LOP3.LUT R120, R120, 0x6, R71, 0xf8, !PT ;  /* 0x0000000678787812 */ /* 0x000fe200078ef847 */
[----:B------:R-:W-:Y:S01]  /*23b0*/  USHF.L.U32 UR5, UR5, 0x8, URZ ;  /* 0x0000000805057899 */ /* 0x000fe200080006ff */
[C---:B------:R-:W-:Y:S01]  /*23c0*/  LOP3.LUT R107, R103.reuse, 0x1f, RZ, 0xc0, !PT ;  /* 0x0000001f676b7812 */ /* 0x040fe200078ec0ff */
[----:B------:R-:W-:Y:S01]  /*23d0*/  ULEA UR6, UR6, UR18, 0x3 ;  /* 0x0000001206067291 */ /* 0x000fe2000f8e18ff */
[----:B------:R-:W-:Y:S01]  /*23e0*/  LOP3.LUT R120, R0, R3, R120, 0xf6, !PT ;  /* 0x0000000300787212 */ /* 0x000fe200078ef678 */
[----:B------:R-:W-:Y:S01]  /*23f0*/  IMAD.SHL.U32 R3, R103, 0x10, RZ ;  /* 0x0000001067037824 */ /* 0x000fe200078e00ff */
[----:B------:R-:W-:Y:S01]  /*2400*/  SHF.R.U32.HI R0, RZ, 0x3, R107 ;  /* 0x00000003ff007819 */ /* 0x000fe2000001166b */
[----:B------:R-:W-:Y:S01]  /*2410*/  UIADD3 UR29, UPT, UPT, UR18, 0x8000, URZ ;  /* 0x00008000121d7890 */ /* 0x000fe2000fffe0ff */
[----:B------:R-:W-:Y:S01]  /*2420*/  IMAD R102, R69, 0x40, R102 ;  /* 0x0000004045667824 */ /* 0x000fe200078e0266 */
[----:B------:R-:W-:Y:S01]  /*2430*/  UIADD3 UR30, UPT, UPT, UR30, -0x2, URZ ;  /* 0xfffffffe1e1e7890 */ /* 0x000fe2000fffe0ff */
[----:B------:R-:W-:Y:S01]  /*2440*/  IMAD R100, R100, 0x80, R55 ;  /* 0x0000008064647824 */ /* 0x000fe200078e0237 */
[----:B------:R-:W-:Y:S01]  /*2450*/  UMOV UR18, 0x400 ;  /* 0x0000040000127882 */ /* 0x000fe20000000000 */
[----:B------:R-:W-:Y:S01]  /*2460*/  LOP3.LUT R3, R3, 0x70, RZ, 0xc0, !PT ;  /* 0x0000007003037812 */ /* 0x000fe200078ec0ff */
[----:B-1----:R-:W-:Y:S01]  /*2470*/  ULEA UR18, UR34, UR18, 0x18 ;  /* 0x0000001222127291 */ /* 0x002fe2000f8ec0ff */
[----:B------:R-:W-:Y:S01]  /*2480*/  LOP3.LUT R55, R0, 0x7, R103, 0x78, !PT ;  /* 0x0000000700377812 */ /* 0x000fe200078e7867 */
[----:B--2---:R-:W-:Y:S01]  /*2490*/  VIADD R118, R102, UR4 ;  /* 0x0000000466767c36 */ /* 0x004fe20008000000 */
[----:B------:R-:W1:Y:S01]  /*24a0*/  LDS.128 R76, [R85+UR5+0x80] ;  /* 0x00008005554c7984 */ /* 0x000e620008000c00 */
[C---:B------:R-:W-:Y:S01]  /*24b0*/  IMAD R2, R0.reuse, 0x400, R3 ;  /* 0x0000040000027824 */ /* 0x040fe200078e0203 */
[----:B------:R-:W-:Y:S01]  /*24c0*/  UIADD3 UR4, UPT, UPT, UR18, 0xc000, URZ ;  /* 0x0000c00012047890 */ /* 0x000fe2000fffe0ff */
[----:B------:R-:W-:Y:S01]  /*24d0*/  IMAD R0, R0, 0x20, R55 ;  /* 0x0000002000007824 */ /* 0x000fe200078e0237 */
[----:B------:R2:W3:Y:S01]  /*24e0*/  LDS.128 R72, [R85+UR5] ;  /* 0x0000000555487984 */ /* 0x0004e20008000c00 */
[----:B------:R-:W-:Y:S01]  /*24f0*/  VIADD R86, R102, 0x30 ;  /* 0x0000003066567836 */ /* 0x000fe20000000000 */
[----:B------:R-:W-:Y:S01]  /*2500*/  ISETP.NE.AND P0, PT, RZ, UR30, PT ;  /* 0x0000001eff007c0c */ /* 0x000fe2000bf05270 */
[----:B------:R-:W-:Y:S01]  /*2510*/  IMAD.SHL.U32 R120, R120, 0x8, RZ ;  /* 0x0000000878787824 */ /* 0x000fe200078e00ff */
[----:B------:R-:W1:Y:S01]  /*2520*/  LDS.128 R80, [R84+UR6+0x80] ;  /* 0x0000800654507984 */ /* 0x000e620008000c00 */
[----:B------:R-:W-:-:S02]  /*2530*/  SHF.R.U32.HI R124, RZ, 0x3, R103 ;  /* 0x00000003ff7c7819 */ /* 0x000fc40000011667 */
[----:B------:R-:W-:Y:S02]  /*2540*/  CS2R R54, SRZ ;  /* 0x0000000000367805 */ /* 0x000fe4000001ff00 */
[----:B------:R-:W-:Y:S01]  /*2550*/  SEL R105, R105, RZ, P0 ;  /* 0x000000ff69697207 */ /* 0x000fe20000000000 */
[----:B------:R4:W1:Y:S01]  /*2560*/  LDS.128 R68, [R84+UR6] ;  /* 0x0000000654447984 */ /* 0x0008620008000c00 */
[----:B------:R-:W-:Y:S01]  /*2570*/  SEL R104, R104, RZ, P0 ;  /* 0x000000ff68687207 */ /* 0x000fe20000000000 */
[----:B------:R-:W-:Y:S01]  /*2580*/  VIADD R117, R118, 0x10 ;  /* 0x0000001076757836 */ /* 0x000fe20000000000 */
[----:B------:R-:W-:Y:S01]  /*2590*/  LOP3.LUT R123, R124, 0x4, RZ, 0xc0, !PT ;  /* 0x000000047c7b7812 */ /* 0x000fe200078ec0ff */
[----:B------:R-:W-:Y:S01]  /*25a0*/  VIADD R116, R118, 0x20 ;  /* 0x0000002076747836 */ /* 0x000fe20000000000 */
[----:B------:R-:W-:Y:S01]  /*25b0*/  LOP3.LUT R3, R2, 0x40, RZ, 0x3c, !PT ;  /* 0x0000004002037812 */ /* 0x000fe200078e3cff */
[----:B------:R-:W-:Y:S01]  /*25c0*/  VIADD R115, R118, 0x30 ;  /* 0x0000003076737836 */ /* 0x000fe20000000000 */
[----:B------:R-:W-:Y:S01]  /*25d0*/  LOP3.LUT R119, R120, 0x8, RZ, 0x3c, !PT ;  /* 0x0000000878777812 */ /* 0x000fe200078e3cff */
[----:B------:R-:W-:Y:S01]  /*25e0*/  UMOV UR28, URZ ;  /* 0x000000ff001c7c82 */ /* 0x000fe20008000000 */
[----:B------:R-:W-:Y:S01]  /*25f0*/  LEA R0, R0, UR4, 0x4 ;  /* 0x0000000400007c11 */ /* 0x000fe2000f8e20ff */
[----:B------:R-:W-:Y:S01]  /*2600*/  UMOV UR27, 0x2 ;  /* 0x00000002001b7882 */ /* 0x000fe20000000000 */
[----:B------:R-:W-:Y:S01]  /*2610*/  LEA R125, R125, UR4, 0x3 ;  /* 0x000000047d7d7c11 */ /* 0x000fe2000f8e18ff */
[----:B------:R-:W-:Y:S01]  /*2620*/  UMOV UR26, 0x4000 ;  /* 0x00004000001a7882 */ /* 0x000fe20000000000 */
[----:B------:R-:W-:Y:S01]  /*2630*/  ISETP.GE.AND P6, PT, R86, UR15, PT ;  /* 0x0000000f56007c0c */ /* 0x000fe2000bfc6270 */
[----:B------:R-:W1:Y:S01]  /*2640*/  LDCU UR14, c[0x0][0x380] ;  /* 0x00007000ff0e77ac */ /* 0x000e620008000800 */
[----:B--2---:R-:W-:Y:S01]  /*2650*/  VIADD R85, R102, 0x20 ;  /* 0x0000002066557836 */ /* 0x004fe20000000000 */
[----:B------:R-:W-:Y:S01]  /*2660*/  UMOV UR23, 0xffffc000 ;  /* 0xffffc00000177882 */ /* 0x000fe20000000000 */
[----:B------:R-:W-:-:S03]  /*2670*/  UMOV UR22, 0x4000 ;  /* 0x0000400000167882 */ /* 0x000fc60000000000 */
[----:B------:R-:W-:Y:S01]  /*2680*/  ISETP.GE.AND P5, PT, R85, UR15, PT ;  /* 0x0000000f55007c0c */ /* 0x000fe2000bfa6270 */
[----:B----4-:R-:W-:-:S05]  /*2690*/  VIADD R84, R102, 0x10 ;  /* 0x0000001066547836 */ /* 0x010fca0000000000 */
[----:B------:R-:W-:-:S13]  /*26a0*/  ISETP.GE.AND P4, PT, R84, UR15, PT ;  /* 0x0000000f54007c0c */ /* 0x000fda000bf86270 */
.L_x_4:
[----:B------:R-:W-:-:S04]  /*26b0*/  DEPBAR.LE SB5, 0xc ;  /* 0x0000d3000000791a */ /* 0x000fc80000000000 */
[C---:B-1-3--:R-:W5:Y:S01]  /*26c0*/  DMMA.8x8x4 R4, R68.reuse, R72, R4 ;  /* 0x000000484404723f */ /* 0x04af620000000004 */
[----:B--2---:R-:W-:Y:S01]  /*26d0*/  LDS.128 R92, [R2+UR6+0x1000] ;  /* 0x00100006025c7984 */ /* 0x004fe20008000c00 */
[----:B------:R-:W-:Y:S02]  /*26e0*/  UIADD3 UR28, UPT, UPT, UR28, 0x1, URZ ;  /* 0x000000011c1c7890 */ /* 0x000fe4000fffe0ff */
[----:B------:R-:W-:Y:S01]  /*26f0*/  IADD3 R138, P0, PT, R128, UR12, RZ ;  /* 0x0000000c808a7c10 */ /* 0x000fe2000ff1e0ff */
[----:B------:R-:W-:Y:S01]  /*2700*/  IMAD.MOV.U32 R135, RZ, RZ, R131 ;  /* 0x000000ffff877224 */ /* 0x000fe200078e0083 */
[----:B------:R-:W-:Y:S01]  /*2710*/  UISETP.NE.AND UP0, UPT, UR28, 0x3, UPT ;  /* 0x000000031c00788c */ /* 0x000fe2000bf05270 */
[----:B------:R-:W-:Y:S01]  /*2720*/  VIADD R127, R2, UR6 ;  /* 0x00000006027f7c36 */ /* 0x000fe20008000000 */
[----:B------:R-:W-:Y:S01]  /*2730*/  IADD3.X R139, PT, PT, R129, UR13, RZ, P0, !PT ;  /* 0x0000000d818b7c10 */ /* 0x000fe200087fe4ff */
[----:B------:R-:W1:Y:S01]  /*2740*/  LDS.128 R84, [R0+UR5+0x800] ;  /* 0x0008000500547984 */ /* 0x000e620008000c00 */
[----:B------:R-:W-:Y:S01]  /*2750*/  VIADD R131, R120, UR29 ;  /* 0x0000001d78837c36 */ /* 0x000fe20008000000 */
[----:B------:R-:W-:Y:S01]  /*2760*/  USEL UR35, UR23, 0x2000, !UP0 ;  /* 0x0000200017237887 */ /* 0x000fe2000c000000 */
[----:B------:R-:W-:Y:S01]  /*2770*/  VIADD R126, R0, UR5 ;  /* 0x00000005007e7c36 */ /* 0x000fe20008000000 */
[----:B------:R-:W-:Y:S01]  /*2780*/  USEL UR34, UR22, 0xffff8000, UP0 ;  /* 0xffff800016227887 */ /* 0x000fe20008000000 */
[----:B------:R-:W-:Y:S01]  /*2790*/  IMAD.MOV.U32 R134, RZ, RZ, R132 ;  /* 0x000000ffff867224 */ /* 0x000fe200078e0084 */
[----:B------:R-:W-:Y:S01]  /*27a0*/  ISETP.NE.AND P1, PT, R101, RZ, PT ;  /* 0x000000ff6500720c */ /* 0x000fe20003f25270 */
[C---:B------:R-:W5:Y:S01]  /*27b0*/  DMMA.8x8x4 R8, R68.reuse, R74, R8 ;  /* 0x0000004a4408723f */ /* 0x040f620000000008 */
[----:B------:R-:W1:Y:S01]  /*27c0*/  LDS.128 R88, [R0+UR5+0x880] ;  /* 0x0008800500587984 */ /* 0x000e620008000c00 */
[----:B------:R-:W-:Y:S02]  /*27d0*/  UIADD3 UR27, UPT, UPT, UR27, 0x1, URZ ;  /* 0x000000011b1b7890 */ /* 0x000fe4000fffe0ff */
[C---:B------:R-:W-:Y:S01]  /*27e0*/  IMAD.SHL.U32 R130, R104.reuse, 0x8, RZ ;  /* 0x0000000868827824 */ /* 0x040fe200078e00ff */
[----:B------:R-:W-:Y:S01]  /*27f0*/  USEL UR28, UR28, URZ, UP0 ;  /* 0x000000ff1c1c7287 */ /* 0x000fe20008000000 */
[----:B------:R-:W-:Y:S01]  /*2800*/  IMAD.SHL.U32 R132, R104, 0x4, RZ ;  /* 0x0000000468847824 */ /* 0x000fe200078e00ff */
[----:B------:R-:W-:Y:S01]  /*2810*/  UISETP.NE.AND UP1, UPT, UR27, 0x3, UPT ;  /* 0x000000031b00788c */ /* 0x000fe2000bf25270 */
[----:B------:R-:W-:Y:S01]  /*2820*/  VIADD R121, R121, 0x10 ;  /* 0x0000001079797836 */ /* 0x000fe20000000000 */
[----:B------:R-:W2:Y:S01]  /*2830*/  LDS.128 R96, [R2+UR6+0x1080] ;  /* 0x0010800602607984 */ /* 0x000ea20008000c00 */
[----:B------:R-:W-:Y:S01]  /*2840*/  LOP3.LUT P0, RZ, R130, 0x8, RZ, 0xc0, !PT ;  /* 0x0000000882ff7812 */ /* 0x000fe2000780c0ff */
[----:B------:R-:W-:Y:S01]  /*2850*/  VIADD R130, R125, UR26 ;  /* 0x0000001a7d827c36 */ /* 0x000fe20008000000 */
[----:B------:R-:W-:Y:S01]  /*2860*/  UISETP.GT.AND UP0, UPT, UR30, -0x1, UPT ;  /* 0xffffffff1e00788c */ /* 0x000fe2000bf04270 */
[C---:B------:R-:W-:Y:S01]  /*2870*/  ISETP.GE.OR P1, PT, R121.reuse, R118, !P1 ;  /* 0x000000767900720c */ /* 0x040fe20004f26670 */
[----:B------:R-:W-:Y:S01]  /*2880*/  VIADD R122, R122, 0x10 ;  /* 0x000000107a7a7836 */ /* 0x000fe20000000000 */
[----:B------:R-:W-:Y:S01]  /*2890*/  ISETP.GE.AND P3, PT, R121, UR19, PT ;  /* 0x0000001379007c0c */ /* 0x000fe2000bf66270 */
[C---:B------:R-:W5:Y:S01]  /*28a0*/  DMMA.8x8x4 R12, R68.reuse, R76, R12 ;  /* 0x0000004c440c723f */ /* 0x040f62000000000c */
[----:B------:R-:W-:Y:S02]  /*28b0*/  UIADD3 UR4, UPT, UPT, UR30, -0x1, URZ ;  /* 0xffffffff1e047890 */ /* 0x000fe4000fffe0ff */
[----:B------:R-:W-:Y:S01]  /*28c0*/  ISETP.LT.AND P2, PT, R102, UR15, !P3 ;  /* 0x0000000f66007c0c */ /* 0x000fe2000df41270 */
[----:B------:R-:W-:Y:S02]  /*28d0*/  UIADD3 UR37, UPT, UPT, UR26, -0x4000, URZ ;  /* 0xffffc0001a257890 */ /* 0x000fe4000fffe0ff */
[----:B------:R-:W-:Y:S01]  /*28e0*/  UIADD3 UR36, UPT, UPT, UR29, -0x8000, URZ ;  /* 0xffff80001d247890 */ /* 0x000fe2000fffe0ff */
[----:B------:R-:W-:Y:S01]  /*28f0*/  @!PT LDS RZ, [RZ] ;  /* 0x00000000fffff984 */ /* 0x000fe20000000800 */
[----:B------:R-:W-:Y:S01]  /*2900*/  @!PT LDS RZ, [RZ] ;  /* 0x00000000fffff984 */ /* 0x000fe20000000800 */
[----:B------:R-:W-:Y:S01]  /*2910*/  @!PT LDS RZ, [RZ] ;  /* 0x00000000fffff984 */ /* 0x000fe20000000800 */
[----:B------:R3:W-:Y:S01]  /*2920*/  LDGSTS.E.LTC128B.64 [R131], desc[UR24][R128.64], P0 ;  /* 0x0000000080837fae */ /* 0x0007e200081a1618 */
[----:B------:R-:W-:Y:S01]  /*2930*/  IADD3 R136, P0, PT, R138, UR12, RZ ;  /* 0x0000000c8a887c10 */ /* 0x000fe2000ff1e0ff */
[----:B------:R-:W-:Y:S02]  /*2940*/  @UP1 UIADD3 UR37, UPT, UPT, UR26, 0x2000, URZ ;  /* 0x000020001a251890 */ /* 0x000fe4000fffe0ff */
[----:B------:R-:W-:Y:S01]  /*2950*/  @UP1 UIADD3 UR36, UPT, UPT, UR29, 0x4000, URZ ;  /* 0x000040001d241890 */ /* 0x000fe2000fffe0ff */
[----:B------:R-:W-:Y:S01]  /*2960*/  IADD3.X R137, PT, PT, R139, UR13, RZ, P0, !PT ;  /* 0x0000000d8b897c10 */ /* 0x000fe200087fe4ff */
[----:B------:R-:W-:Y:S01]  /*2970*/  USEL UR27, UR27, URZ, UP1 ;  /* 0x000000ff1b1b7287 */ /* 0x000fe20008800000 */
[----:B------:R-:W-:Y:S01]  /*2980*/  LOP3.LUT P0, RZ, R132, 0x8, RZ, 0xc0, !PT ;  /* 0x0000000884ff7812 */ /* 0x000fe2000780c0ff */
[----:B------:R-:W-:Y:S01]  /*2990*/  IMAD.SHL.U32 R132, R105, 0x8, RZ ;  /* 0x0000000869847824 */ /* 0x000fe200078e00ff */
[-C--:B------:R-:W5:Y:S01]  /*29a0*/  DMMA.8x8x4 R16, R68, R78.reuse, R16 ;  /* 0x0000004e4410723f */ /* 0x080f620000000010 */
[----:B------:R-:W-:Y:S01]  /*29b0*/  UMOV UR26, UR37 ;  /* 0x00000025001a7c82 */ /* 0x000fe20008000000 */
[----:B------:R-:W-:Y:S09]  /*29c0*/  UMOV UR30, UR4 ;  /* 0x00000004001e7c82 */ /* 0x000ff20008000000 */
[----:B------:R4:W-:Y:S01]  /*29d0*/  LDGSTS.E.LTC128B.64 [R131+0x400], desc[UR24][R138.64], P0 ;  /* 0x004000008a837fae */ /* 0x0009e200081a1618 */
[----:B------:R-:W-:Y:S04]  /*29e0*/  DEPBAR.LE SB5, 0xc ;  /* 0x0000d3000000791a */ /* 0x000fe80000000000 */
[C---:B------:R-:W5:Y:S04]  /*29f0*/  DMMA.8x8x4 R20, R70.reuse, R78, R20 ;  /* 0x0000004e4614723f */ /* 0x040f680000000014 */
[----:B------:R-:W-:Y:S01]  /*2a00*/  LOP3.LUT P0, RZ, R132, 0x8, RZ, 0xc0, !PT ;  /* 0x0000000884ff7812 */ /* 0x000fe2000780c0ff */
[----:B---3--:R-:W-:Y:S01]  /*2a10*/  IMAD.SHL.U32 R128, R104, 0x2, RZ ;  /* 0x0000000268807824 */ /* 0x008fe200078e00ff */
[----:B------:R-:W-:Y:S10]  /*2a20*/  SHF.R.U32.HI R129, RZ, 0x5, R104 ;  /* 0x00000005ff817819 */ /* 0x000ff40000011668 */
[C---:B------:R-:W5:Y:S01]  /*2a30*/  DMMA.8x8x4 R24, R70.reuse, R76, R24 ;  /* 0x0000004c4618723f */ /* 0x040f620000000018 */
[----:B------:R-:W-:Y:S03]  /*2a40*/  LDGSTS.E.LTC128B.64 [R130], desc[UR24][R134.64], P0 ;  /* 0x0000000086827fae */ /* 0x000fe600081a1618 */
[----:B----4-:R-:W-:Y:S04]  /*2a50*/  IADD3 R138, P0, PT, R136, UR12, RZ ;  /* 0x0000000c888a7c10 */ /* 0x010fe8000ff1e0ff */
[----:B------:R-:W-:Y:S08]  /*2a60*/  IADD3.X R139, PT, PT, R137, UR13, RZ, P0, !PT ;  /* 0x0000000d898b7c10 */ /* 0x000ff000087fe4ff */
[C---:B------:R-:W5:Y:S03]  /*2a70*/  DMMA.8x8x4 R28, R70.reuse, R74, R28 ;  /* 0x0000004a461c723f */ /* 0x040f66000000001c */
[----:B------:R-:W-:Y:S01]  /*2a80*/  LOP3.LUT P0, RZ, R128, 0x8, RZ, 0xc0, !PT ;  /* 0x0000000880ff7812 */ /* 0x000fe2000780c0ff */
[----:B------:R-:W-:Y:S11]  /*2a90*/  IMAD.SHL.U32 R128, R105, 0x4, RZ ;  /* 0x0000000469807824 */ /* 0x000ff600078e00ff */
[----:B------:R-:W-:Y:S01]  /*2aa0*/  @!UPT UIADD3 URZ, UPT, UPT, URZ, URZ, URZ ;  /* 0x000000fffffff290 */ /* 0x000fe2000fffe0ff */
[-C--:B------:R3:W5:Y:S02]  /*2ab0*/  DMMA.8x8x4 R32, R70, R72.reuse, R32 ;  /* 0x000000484620723f */ /* 0x0807640000000020 */
[----:B---3--:R-:W-:Y:S01]  /*2ac0*/  LDS.128 R68, [R3+UR6+0x2000] ;  /* 0x0020000603447984 */ /* 0x008fe20008000c00 */
[----:B------:R-:W-:Y:S11]  /*2ad0*/  DEPBAR.LE SB5, 0xc ;  /* 0x0000d3000000791a */ /* 0x000ff60000000000 */
[----:B------:R-:W-:Y:S02]  /*2ae0*/  @!UPT UIADD3 URZ, UPT, UPT, URZ, URZ, URZ ;  /* 0x000000fffffff290 */ /* 0x000fe4000fffe0ff */
[C---:B------:R-:W5:Y:S11]  /*2af0*/  DMMA.8x8x4 R36, R80.reuse, R72, R36 ;  /* 0x000000485024723f */ /* 0x040f760000000024 */
[----:B------:R-:W-:Y:S05]  /*2b00*/  @!UPT UIADD3 URZ, UPT, UPT, URZ, URZ, URZ ;  /* 0x000000fffffff290 */ /* 0x000fea000fffe0ff */
[C---:B------:R-:W5:Y:S11]  /*2b10*/  DMMA.8x8x4 R40, R80.reuse, R74, R40 ;  /* 0x0000004a5028723f */ /* 0x040f760000000028 */
[----:B------:R-:W-:Y:S05]  /*2b20*/  @!UPT UIADD3 URZ, UPT, UPT, URZ, URZ, URZ ;  /* 0x000000fffffff290 */ /* 0x000fea000fffe0ff */
[C---:B------:R-:W5:Y:S11]  /*2b30*/  DMMA.8x8x4 R44, R80.reuse, R76, R44 ;  /* 0x0000004c502c723f */ /* 0x040f76000000002c */
[----:B------:R-:W-:Y:S05]  /*2b40*/  @!UPT UIADD3 URZ, UPT, UPT, URZ, URZ, URZ ;  /* 0x000000fffffff290 */ /* 0x000fea000fffe0ff */
[-C--:B------:R-:W5:Y:S01]  /*2b50*/  DMMA.8x8x4 R48, R80, R78.reuse, R48 ;  /* 0x0000004e5030723f */ /* 0x080f620000000030 */
[----:B------:R-:W-:Y:S11]  /*2b60*/  DEPBAR.LE SB5, 0xc ;  /* 0x0000d3000000791a */ /* 0x000ff60000000000 */
[----:B------:R-:W-:Y:S04]  /*2b70*/  @!UPT UIADD3 URZ, UPT, UPT, URZ, URZ, URZ ;  /* 0x000000fffffff290 */ /* 0x000fe8000fffe0ff */
[C---:B------:R-:W5:Y:S11]  /*2b80*/  DMMA.8x8x4 R52, R82.reuse, R78, R52 ;  /* 0x0000004e5234723f */ /* 0x040f760000000034 */
[----:B------:R-:W-:Y:S05]  /*2b90*/  @!UPT UIADD3 URZ, UPT, UPT, URZ, URZ, URZ ;  /* 0x000000fffffff290 */ /* 0x000fea000fffe0ff */
[C---:B------:R3:W5:Y:S02]  /*2ba0*/  DMMA.8x8x4 R56, R82.reuse, R76, R56 ;  /* 0x0000004c5238723f */ /* 0x0407640000000038 */
[----:B---3--:R-:W-:Y:S11]  /*2bb0*/  LDS.128 R76, [R0+UR5+0x1080] ;  /* 0x00108005004c7984 */ /* 0x008ff60008000c00 */
[----:B------:R-:W-:Y:S03]  /*2bc0*/  @!UPT UIADD3 URZ, UPT, UPT, URZ, URZ, URZ ;  /* 0x000000fffffff290 */ /* 0x000fe6000fffe0ff */
[C---:B------:R-:W5:Y:S11]  /*2bd0*/  DMMA.8x8x4 R60, R82.reuse, R74, R60 ;  /* 0x0000004a523c723f */ /* 0x040f76000000003c */
[----:B------:R-:W-:Y:S05]  /*2be0*/  @!UPT UIADD3 URZ, UPT, UPT, URZ, URZ, URZ ;  /* 0x000000fffffff290 */ /* 0x000fea000fffe0ff */
[----:B------:R3:W5:Y:S02]  /*2bf0*/  DMMA.8x8x4 R64, R82, R72, R64 ;  /* 0x000000485240723f */ /* 0x0007640000000040 */
[----:B---3--:R-:W3:Y:S08]  /*2c00*/  LDS.128 R72, [R0+UR5+0x1000] ;  /* 0x0010000500487984 */ /* 0x008ef00008000c00 */
[----:B------:R-:W4:Y:S01]  /*2c10*/  LDS.128 R80, [R3+UR6+0x2080] ;  /* 0x0020800603507984 */ /* 0x000f220008000c00 */
[----:B------:R-:W-:-:S05]  /*2c20*/  DEPBAR.LE SB5, 0xc ;  /* 0x0000d3000000791a */ /* 0x000fca0000000000 */
[C---:B-1----:R-:W5:Y:S02]  /*2c30*/  DMMA.8x8x4 R4, R94.reuse, R84, R4 ;  /* 0x000000545e04723f */ /* 0x042f640000000004 */
[----:B------:R-:W-:Y:S01]  /*2c40*/  @!PT LDS RZ, [RZ] ;  /* 0x00000000fffff984 */ /* 0x000fe20000000800 */
[----:B------:R-:W-:Y:S01]  /*2c50*/  @!PT LDS RZ, [RZ] ;  /* 0x00000000fffff984 */ /* 0x000fe20000000800 */
[----:B------:R-:W-:Y:S01]  /*2c60*/  @!PT LDS RZ, [RZ] ;  /* 0x00000000fffff984 */ /* 0x000fe20000000800 */
[----:B------:R-:W-:Y:S02]  /*2c70*/  LDGSTS.E.LTC128B.64 [R131+0x800], desc[UR24][R136.64], P0 ;  /* 0x0080000088837fae */ /* 0x000fe400081a1618 */
[----:B------:R-:W-:Y:S04]  /*2c80*/  IADD3 R132, P0, PT, R138, UR12, RZ ;  /* 0x0000000c8a847c10 */ /* 0x000fe8000ff1e0ff */
[----:B------:R-:W-:Y:S02]  /*2c90*/  IADD3.X R133, PT, PT, R139, UR13, RZ, P0, !PT ;  /* 0x0000000d8b857c10 */ /* 0x000fe400087fe4ff */
[----:B------:R-:W-:Y:S06]  /*2ca0*/  LOP3.LUT P0, RZ, R104, 0x8, RZ, 0xc0, !PT ;  /* 0x0000000868ff7812 */ /* 0x000fec000780c0ff */
[C---:B------:R-:W5:Y:S07]  /*2cb0*/  DMMA.8x8x4 R8, R94.reuse, R86, R8 ;  /* 0x000000565e08723f */ /* 0x040f6e0000000008 */
[----:B------:R1:W-:Y:S01]  /*2cc0*/  LDGSTS.E.LTC128B.64 [R131+0xc00], desc[UR24][R138.64], P0 ;  /* 0x00c000008a837fae */ /* 0x0003e200081a1618 */
[----:B------:R-:W-:Y:S08]  /*2cd0*/  LOP3.LUT P0, RZ, R128, 0x8, RZ, 0xc0, !PT ;  /* 0x0000000880ff7812 */ /* 0x000ff0000780c0ff */
[C---:B------:R-:W5:Y:S05]  /*2ce0*/  DMMA.8x8x4 R12, R94.reuse, R88, R12 ;  /* 0x000000585e0c723f */ /* 0x040f6a000000000c */
[----:B------:R-:W-:Y:S01]  /*2cf0*/  LDGSTS.E.LTC128B.64 [R130+0x80], desc[UR24][R134.64+0x80], P0 ;  /* 0x0008008086827fae */ /* 0x000fe200081a1618 */
[----:B------:R-:W-:Y:S04]  /*2d00*/  ISETP.GE.AND P0, PT, R118, R121, PT ;  /* 0x000000797600720c */ /* 0x000fe80003f06270 */
[----:B------:R-:W-:Y:S06]  /*2d10*/  SEL R128, RZ, 0x1, !P0 ;  /* 0x00000001ff807807 */ /* 0x000fec0004000000 */
[-C--:B------:R-:W5:Y:S03]  /*2d20*/  DMMA.8x8x4 R16, R94, R90.reuse, R16 ;  /* 0x0000005a5e10723f */ /* 0x080f660000000010 */
[----:B------:R-:W-:Y:S01]  /*2d30*/  LOP3.LUT P0, RZ, R101, 0xff, R128, 0xc8, !PT ;  /* 0x000000ff65ff7812 */ /* 0x000fe2000780c880 */
[----:B------:R-:W-:Y:S01]  /*2d40*/  VIADD R128, R119, UR29 ;  /* 0x0000001d77807c36 */ /* 0x000fe20008000000 */
[----:B------:R-:W-:Y:S02]  /*2d50*/  UMOV UR29, UR36 ;  /* 0x00000024001d7c82 */ /* 0x000fe40008000000 */
[----:B------:R-:W-:Y:S02]  /*2d60*/  PLOP3.LUT P1, PT, P0, P2, P1, 0x80, 0x0 ;  /* 0x000000000000781c */ /* 0x000fe40000725010 */
[----:B-1----:R-:W-:Y:S02]  /*2d70*/  IADD3 R138, P0, PT, R132, UR12, RZ ;  /* 0x0000000c848a7c10 */ /* 0x002fe4000ff1e0ff */
[----:B------:R-:W-:Y:S01]  /*2d80*/  ISETP.NE.AND P2, PT, R101, RZ, PT ;  /* 0x000000ff6500720c */ /* 0x000fe20003f45270 */
[----:B------:R-:W-:Y:S04]  /*2d90*/  DEPBAR.LE SB5, 0xc ;  /* 0x0000d3000000791a */ /* 0x000fe80000000000 */
[C---:B------:R-:W5:Y:S04]  /*2da0*/  DMMA.8x8x4 R20, R92.reuse, R90, R20 ;  /* 0x0000005a5c14723f */ /* 0x040f680000000014 */
[----:B------:R-:W-:Y:S02]  /*2db0*/  IADD3.X R139, PT, PT, R133, UR13, RZ, P0, !PT ;  /* 0x0000000d858b7c10 */ /* 0x000fe400087fe4ff */
[----:B------:R-:W-:Y:S02]  /*2dc0*/  LOP3.LUT P0, RZ, R129, 0x8, RZ, 0xc0, !PT ;  /* 0x0000000881ff7812 */ /* 0x000fe4000780c0ff */
[----:B------:R-:W-:Y:S08]  /*2dd0*/  SHF.R.U32.HI R129, RZ, 0x6, R104 ;  /* 0x00000006ff817819 */ /* 0x000ff00000011668 */
[C---:B------:R-:W5:Y:S11]  /*2de0*/  DMMA.8x8x4 R24, R92.reuse, R88, R24 ;  /* 0x000000585c18723f */ /* 0x040f760000000018 */
[----:B------:R-:W-:Y:S05]  /*2df0*/  @!UPT UIADD3 URZ, UPT, UPT, URZ, URZ, URZ ;  /* 0x000000fffffff290 */ /* 0x000fea000fffe0ff */
[C---:B------:R-:W5:Y:S11]  /*2e00*/  DMMA.8x8x4 R28, R92.reuse, R86, R28 ;  /* 0x000000565c1c723f */ /* 0x040f76000000001c */
[----:B------:R-:W-:Y:S05]  /*2e10*/  @!UPT UIADD3 URZ, UPT, UPT, URZ, URZ, URZ ;  /* 0x000000fffffff290 */ /* 0x000fea000fffe0ff */
[-C--:B------:R1:W5:Y:S02]  /*2e20*/  DMMA.8x8x4 R32, R92, R84.reuse, R32 ;  /* 0x000000545c20723f */ /* 0x0803640000000020 */
[----:B-1----:R-:W-:Y:S01]  /*2e30*/  LDS.128 R92, [R3+UR6+0x3000] ;  /* 0x00300006035c7984 */ /* 0x002fe20008000c00 */
[----:B------:R-:W-:Y:S11]  /*2e40*/  DEPBAR.LE SB5, 0xc ;  /* 0x0000d3000000791a */ /* 0x000ff60000000000 */
[----:B------:R-:W-:Y:S02]  /*2e50*/  @!UPT UIADD3 URZ, UPT, UPT, URZ, URZ, URZ ;  /* 0x000000fffffff290 */ /* 0x000fe4000fffe0ff */
[C---:B--2---:R-:W5:Y:S11]  /*2e60*/  DMMA.8x8x4 R36, R98.reuse, R84, R36 ;  /* 0x000000546224723f */ /* 0x044f760000000024 */
        /* <DEDUP_REMOVED lines=11> */
[----:B-1----:R-:W-:Y:S11]  /*2f20*/  LDS.128 R88, [R0+UR5+0x1880] ;  /* 0x0018800500587984 */ /* 0x002ff60008000c00 */
[----:B------:R-:W-:Y:S03]  /*2f30*/  @!UPT UIADD3 URZ, UPT, UPT, URZ, URZ, URZ ;  /* 0x000000fffffff290 */ /* 0x000fe6000fffe0ff */
[C---:B------:R-:W5:Y:S11]  /*2f40*/  DMMA.8x8x4 R60, R96.reuse, R86, R60 ;  /* 0x00000056603c723f */ /* 0x040f76000000003c */
[----:B------:R-:W-:Y:S05]  /*2f50*/  @!UPT UIADD3 URZ, UPT, UPT, URZ, URZ, URZ ;  /* 0x000000fffffff290 */ /* 0x000fea000fffe0ff */
[----:B------:R1:W5:Y:S02]  /*2f60*/  DMMA.8x8x4 R64, R96, R84, R64 ;  /* 0x000000546040723f */ /* 0x0003640000000040 */
[----:B-1----:R-:W1:Y:S01]  /*2f70*/  LDS.128 R84, [R0+UR5+0x1800] ;  /* 0x0018000500547984 */ /* 0x002e620008000c00 */
[----:B------:R-:W-:Y:S07]  /*2f80*/  UIADD3 UR5, UPT, UPT, UR35, UR5, URZ ;  /* 0x0000000523057290 */ /* 0x000fee000fffe0ff */
[----:B------:R-:W2:Y:S01]  /*2f90*/  LDS.128 R96, [R3+UR6+0x3080] ;  /* 0x0030800603607984 */ /* 0x000ea20008000c00 */
[----:B------:R-:W-:Y:S01]  /*2fa0*/  UIADD3 UR6, UPT, UPT, UR34, UR6, URZ ;  /* 0x0000000622067290 */ /* 0x000fe2000fffe0ff */
[----:B------:R-:W-:-:S04]  /*2fb0*/  DEPBAR.LE SB5, 0xc ;  /* 0x0000d3000000791a */ /* 0x000fc80000000000 */
[C---:B---3--:R-:W5:Y:S02]  /*2fc0*/  DMMA.8x8x4 R4, R68.reuse, R72, R4 ;  /* 0x000000484404723f */ /* 0x048f640000000004 */
[----:B------:R-:W-:Y:S01]  /*2fd0*/  @!PT LDS RZ, [RZ] ;  /* 0x00000000fffff984 */ /* 0x000fe20000000800 */
[----:B------:R-:W-:Y:S01]  /*2fe0*/  @!PT LDS RZ, [RZ] ;  /* 0x00000000fffff984 */ /* 0x000fe20000000800 */
[----:B------:R-:W-:Y:S01]  /*2ff0*/  @!PT LDS RZ, [RZ] ;  /* 0x00000000fffff984 */ /* 0x000fe20000000800 */
[----:B------:R3:W-:Y:S02]  /*3000*/  LDGSTS.E.LTC128B.64 [R128], desc[UR24][R132.64], P0 ;  /* 0x0000000084807fae */ /* 0x0007e400081a1618 */
[----:B------:R-:W-:Y:S04]  /*3010*/  IADD3 R136, P0, PT, R138, UR12, RZ ;  /* 0x0000000c8a887c10 */ /* 0x000fe8000ff1e0ff */
[----:B------:R-:W-:Y:S02]  /*3020*/  IADD3.X R137, PT, PT, R139, UR13, RZ, P0, !PT ;  /* 0x0000000d8b897c10 */ /* 0x000fe400087fe4ff */
[----:B------:R-:W-:Y:S01]  /*3030*/  LOP3.LUT P0, RZ, R129, 0x8, RZ, 0xc0, !PT ;  /* 0x0000000881ff7812 */ /* 0x000fe2000780c0ff */
[----:B------:R-:W-:Y:S05]  /*3040*/  IMAD.SHL.U32 R129, R105, 0x2, RZ ;  /* 0x0000000269817824 */ /* 0x000fea00078e00ff */
[C---:B------:R-:W5:Y:S07]  /*3050*/  DMMA.8x8x4 R8, R68.reuse, R74, R8 ;  /* 0x0000004a4408723f */ /* 0x040f6e0000000008 */
[----:B------:R1:W-:Y:S01]  /*3060*/  LDGSTS.E.LTC128B.64 [R128+0x400], desc[UR24][R138.64], P0 ;  /* 0x004000008a807fae */ /* 0x0003e200081a1618 */
[----:B------:R-:W-:Y:S08]  /*3070*/  IADD3 R146, P0, PT, R136, UR12, RZ ;  /* 0x0000000c88927c10 */ /* 0x000ff0000ff1e0ff */
[C---:B------:R-:W5:Y:S01]  /*3080*/  DMMA.8x8x4 R12, R68.reuse, R76, R12 ;  /* 0x0000004c440c723f */ /* 0x040f62000000000c */
[----:B---3--:R-:W-:Y:S02]  /*3090*/  SEL R133, RZ, 0x1, !P1 ;  /* 0x00000001ff857807 */ /* 0x008fe40004800000 */
[----:B------:R-:W-:Y:S02]  /*30a0*/  ISETP.NE.AND P1, PT, R110, RZ, PT ;  /* 0x000000ff6e00720c */ /* 0x000fe40003f25270 */
[----:B------:R-:W-:Y:S02]  /*30b0*/  IADD3.X R147, PT, PT, R137, UR13, RZ, P0, !PT ;  /* 0x0000000d89937c10 */ /* 0x000fe400087fe4ff */
[----:B------:R-:W-:Y:S02]  /*30c0*/  LOP3.LUT P0, RZ, R129, 0x8, RZ, 0xc0, !PT ;  /* 0x0000000881ff7812 */ /* 0x000fe4000780c0ff */
[--C-:B------:R-:W-:Y:S02]  /*30d0*/  SHF.R.U32.HI R129, RZ, 0x7, R104.reuse ;  /* 0x00000007ff817819 */ /* 0x100fe40000011668 */
[----:B------:R-:W-:Y:S05]  /*30e0*/  SHF.R.U32.HI R104, RZ, 0x8, R104 ;  /* 0x00000008ff687819 */ /* 0x000fea0000011668 */
[-C--:B------:R-:W5:Y:S04]  /*30f0*/  DMMA.8x8x4 R16, R68, R78.reuse, R16 ;  /* 0x0000004e4410723f */ /* 0x080f680000000010 */
[----:B------:R-:W-:Y:S01]  /*3100*/  LDGSTS.E.LTC128B.64 [R130+0x100], desc[UR24][R134.64+0x100], P0 ;  /* 0x0010010086827fae */ /* 0x000fe200081a1618 */
[----:B------:R-:W-:Y:S01]  /*3110*/  LOP3.LUT P0, RZ, R129, 0x8, RZ, 0xc0, !PT ;  /* 0x0000000881ff7812 */ /* 0x000fe2000780c0ff */
[----:B------:R-:W-:Y:S10]  /*3120*/  DEPBAR.LE SB5, 0xc ;  /* 0x0000d3000000791a */ /* 0x000ff40000000000 */
[C---:B------:R-:W5:Y:S02]  /*3130*/  DMMA.8x8x4 R20, R70.reuse, R78, R20 ;  /* 0x0000004e4614723f */ /* 0x040f640000000014 */
[----:B------:R3:W-:Y:S02]  /*3140*/  LDGSTS.E.LTC128B.64 [R128+0x800], desc[UR24][R136.64], P0 ;  /* 0x0080000088807fae */ /* 0x0007e400081a1618 */
[----:B------:R-:W-:Y:S04]  /*3150*/  IADD3 R132, P0, PT, R134, UR8, RZ ;  /* 0x0000000886847c10 */ /* 0x000fe8000ff1e0ff */
[----:B------:R-:W-:Y:S02]  /*3160*/  IADD3.X R131, PT, PT, R135, UR9, RZ, P0, !PT ;  /* 0x0000000987837c10 */ /* 0x000fe400087fe4ff */
[----:B------:R-:W-:Y:S06]  /*3170*/  LOP3.LUT P0, RZ, R104, 0x8, RZ, 0xc0, !PT ;  /* 0x0000000868ff7812 */ /* 0x000fec000780c0ff */
[C---:B------:R-:W5:Y:S07]  /*3180*/  DMMA.8x8x4 R24, R70.reuse, R76, R24 ;  /* 0x0000004c4618723f */ /* 0x040f6e0000000018 */
[----:B------:R-:W-:Y:S01]  /*3190*/  LDGSTS.E.LTC128B.64 [R128+0xc00], desc[UR24][R146.64], P0 ;  /* 0x00c0000092807fae */ /* 0x000fe200081a1618 */
[----:B------:R-:W-:Y:S08]  /*31a0*/  LOP3.LUT P0, RZ, R105, 0x8, RZ, 0xc0, !PT ;  /* 0x0000000869ff7812 */ /* 0x000ff0000780c0ff */
[C---:B------:R-:W5:Y:S05]  /*31b0*/  DMMA.8x8x4 R28, R70.reuse, R74, R28 ;  /* 0x0000004a461c723f */ /* 0x040f6a000000001c */
[----:B---3--:R3:W-:Y:S01]  /*31c0*/  LDGSTS.E.LTC128B.64 [R130+0x180], desc[UR24][R134.64+0x180], P0 ;  /* 0x0018018086827fae */ /* 0x0087e200081a1618 */
[-C--:B------:R-:W-:Y:S04]  /*31d0*/  ISETP.GE.AND P0, PT, R117, R121.reuse, PT ;  /* 0x000000797500720c */ /* 0x080fe80003f06270 */
[----:B------:R-:W-:Y:S01]  /*31e0*/  SEL R144, RZ, 0x1, !P0 ;  /* 0x00000001ff907807 */ /* 0x000fe20004000000 */
[----:B------:R-:W0:Y:S05]  /*31f0*/  LDGDEPBAR ;  /* 0x00000000000079af */ /* 0x000e2a0000000000 */
[-C--:B------:R2:W5:Y:S03]  /*3200*/  DMMA.8x8x4 R32, R70, R72.reuse, R32 ;  /* 0x000000484620723f */ /* 0x0805660000000020 */
[-C--:B------:R-:W-:Y:S04]  /*3210*/  ISETP.GE.AND P0, PT, R116, R121.reuse, PT ;  /* 0x000000797400720c */ /* 0x080fe80003f06270 */
[----:B------:R-:W-:Y:S02]  /*3220*/  SEL R142, RZ, 0x1, !P0 ;  /* 0x00000001ff8e7807 */ /* 0x000fe40004000000 */
[----:B------:R-:W-:Y:S01]  /*3230*/  ISETP.GE.AND P0, PT, R115, R121, PT ;  /* 0x000000797300720c */ /* 0x000fe20003f06270 */
[----:B------:R-:W-:Y:S06]  /*3240*/  DEPBAR.LE SB5, 0xc ;  /* 0x0000d3000000791a */ /* 0x000fec0000000000 */
[C---:B----4-:R-:W5:Y:S01]  /*3250*/  DMMA.8x8x4 R36, R80.reuse, R72, R36 ;  /* 0x000000485024723f */ /* 0x050f620000000024 */
[----:B------:R-:W-:Y:S03]  /*3260*/  SEL R104, RZ, 0x1, !P0 ;  /* 0x00000001ff687807 */ /* 0x000fe60004000000 */
[----:B------:R-:W-:Y:S04]  /*3270*/  ISETP.GE.AND P0, PT, R122, UR19, PT ;  /* 0x000000137a007c0c */ /* 0x000fe8000bf06270 */
[----:B------:R-:W-:Y:S02]  /*3280*/  SEL R140, RZ, 0x2, P0 ;  /* 0x00000002ff8c7807 */ /* 0x000fe40000000000 */
[----:B-1----:R-:W-:Y:S01]  /*3290*/  SEL R139, RZ, 0x4, P0 ;  /* 0x00000004ff8b7807 */ /* 0x002fe20000000000 */
[----:B------:R-:W-:Y:S05]  /*32a0*/  DEPBAR.LE SB0, 0x1 ;  /* 0x000080400000791a */ /* 0x000fea0000000000 */
[C---:B------:R-:W5:Y:S01]  /*32b0*/  DMMA.8x8x4 R40, R80.reuse, R74, R40 ;  /* 0x0000004a5028723f */ /* 0x040f620000000028 */
[----:B------:R-:W-:Y:S03]  /*32c0*/  BAR.SYNC.DEFER_BLOCKING 0x0 ;  /* 0x0000000000007b1d */ /* 0x000fe60000010000 */
[----:B------:R-:W-:Y:S02]  /*32d0*/  SEL R138, RZ, 0x8, P0 ;  /* 0x00000008ff8a7807 */ /* 0x000fe40000000000 */
[----:B------:R-:W-:Y:S02]  /*32e0*/  SEL R137, RZ, 0x100, P0 ;  /* 0x00000100ff897807 */ /* 0x000fe40000000000 */
[----:B------:R-:W-:Y:S02]  /*32f0*/  SEL R136, RZ, 0x200, P0 ;  /* 0x00000200ff887807 */ /* 0x000fe40000000000 */
[----:B---3--:R-:W-:Y:S02]  /*3300*/  SEL R135, RZ, 0x400, P0 ;  /* 0x00000400ff877807 */ /* 0x008fe40000000000 */
[----:B------:R-:W-:Y:S02]  /*3310*/  SEL R134, RZ, 0x800, P0 ;  /* 0x00000800ff867807 */ /* 0x000fe40000000000 */
[----:B------:R-:W-:Y:S02]  /*3320*/  ISETP.LT.AND P0, PT, R100, UR14, !P0 ;  /* 0x0000000e64007c0c */ /* 0x000fe4000c701270 */
[C---:B------:R-:W5:Y:S04]  /*3330*/  DMMA.8x8x4 R44, R80.reuse, R76, R44 ;  /* 0x0000004c502c723f */ /* 0x040f68000000002c */
[----:B------:R-:W-:Y:S02]  /*3340*/  SEL R141, RZ, 0x1, !P0 ;  /* 0x00000001ff8d7807 */ /* 0x000fe40004000000 */
[----:B------:R-:W-:Y:S02]  /*3350*/  IADD3 R128, P0, PT, R146, UR10, RZ ;  /* 0x0000000a92807c10 */ /* 0x000fe4000ff1e0ff */
[----:B------:R-:W-:Y:S01]  /*3360*/  SEL R136, R136, RZ, !P1 ;  /* 0x000000ff88887207 */ /* 0x000fe20004800000 */
[----:B--2---:R2:W1:Y:S01]  /*3370*/  LDS.128 R68, [R127+UR34] ;  /* 0x000000227f447984 */ /* 0x0044620008000c00 */
[----:B------:R-:W-:Y:S02]  /*3380*/  IADD3.X R129, PT, PT, R147, UR11, RZ, P0, !PT ;  /* 0x0000000b93817c10 */ /* 0x000fe400087fe4ff */
[C---:B------:R-:W-:Y:S04]  /*3390*/  LOP3.LUT P0, RZ, R101.reuse, 0xff, R144, 0xc8, !PT ;  /* 0x000000ff65ff7812 */ /* 0x040fe8000780c890 */
[-C--:B------:R-:W5:Y:S01]  /*33a0*/  DMMA.8x8x4 R48, R80, R78.reuse, R48 ;  /* 0x0000004e5030723f */ /* 0x080f620000000030 */
[----:B------:R-:W-:Y:S02]  /*33b0*/  SEL R130, RZ, 0x2, !P0 ;  /* 0x00000002ff827807 */ /* 0x000fe40004000000 */
[C---:B------:R-:W-:Y:S04]  /*33c0*/  LOP3.LUT P0, RZ, R101.reuse, 0xff, R142, 0xc8, !PT ;  /* 0x000000ff65ff7812 */ /* 0x040fe8000780c88e */
[----:B------:R-:W-:Y:S02]  /*33d0*/  SEL R105, RZ, 0x4, !P0 ;  /* 0x00000004ff697807 */ /* 0x000fe40004000000 */
[----:B------:R-:W-:Y:S01]  /*33e0*/  LOP3.LUT P0, RZ, R101, 0xff, R104, 0xc8, !PT ;  /* 0x000000ff65ff7812 */ /* 0x000fe2000780c868 */
[----:B------:R-:W-:Y:S06]  /*33f0*/  DEPBAR.LE SB5, 0xc ;  /* 0x0000d3000000791a */ /* 0x000fec0000000000 */
[C---:B------:R-:W5:Y:S01]  /*3400*/  DMMA.8x8x4 R52, R82.reuse, R78, R52 ;  /* 0x0000004e5234723f */ /* 0x040f620000000034 */
[----:B------:R-:W-:Y:S03]  /*3410*/  SEL R104, RZ, 0x8, !P0 ;  /* 0x00000008ff687807 */ /* 0x000fe60004000000 */
[C---:B------:R-:W-:Y:S04]  /*3420*/  ISETP.GE.OR P0, PT, R121.reuse, R117, !P2 ;  /* 0x000000757900720c */ /* 0x040fe80005706670 */
[----:B------:R-:W-:Y:S02]  /*3430*/  SEL R130, R130, RZ, P0 ;  /* 0x000000ff82827207 */ /* 0x000fe40000000000 */
[----:B------:R-:W-:Y:S02]  /*3440*/  ISETP.GE.OR P0, PT, R121, R116, !P2 ;  /* 0x000000747900720c */ /* 0x000fe40005706670 */
[----:B------:R-:W-:Y:S02]  /*3450*/  SEL R130, R130, RZ, !P4 ;  /* 0x000000ff82827207 */ /* 0x000fe40006000000 */
[----:B------:R-:W-:Y:S02]  /*3460*/  SEL R105, R105, RZ, P0 ;  /* 0x000000ff69697207 */ /* 0x000fe40000000000 */
[C---:B--2---:R2:W5:Y:S02]  /*3470*/  DMMA.8x8x4 R56, R82.reuse, R76, R56 ;  /* 0x0000004c5238723f */ /* 0x0445640000000038 */
[----:B--2---:R2:W1:Y:S01]  /*3480*/  LDS.128 R76, [R126+UR35+0x80] ;  /* 0x000080237e4c7984 */ /* 0x0044620008000c00 */
[----:B------:R-:W-:Y:S02]  /*3490*/  ISETP.GE.OR P0, PT, R121, R115, !P2 ;  /* 0x000000737900720c */ /* 0x000fe40005706670 */
[----:B------:R-:W-:Y:S02]  /*34a0*/  ISETP.NE.AND P2, PT, R108, RZ, PT ;  /* 0x000000ff6c00720c */ /* 0x000fe40003f45270 */
[----:B------:R-:W-:Y:S02]  /*34b0*/  SEL R104, R104, RZ, P0 ;  /* 0x000000ff68687207 */ /* 0x000fe40000000000 */
[----:B------:R-:W-:Y:S02]  /*34c0*/  P2R R142, PR, RZ, 0x4 ;  /* 0x00000004ff8e7803 */ /* 0x000fe40000000000 */
[----:B------:R-:W-:Y:S02]  /*34d0*/  ISETP.NE.AND P2, PT, R112, RZ, PT ;  /* 0x000000ff7000720c */ /* 0x000fe40003f45270 */
[----:B------:R-:W-:Y:S02]  /*34e0*/  SEL R105, R105, RZ, !P5 ;  /* 0x000000ff69697207 */ /* 0x000fe40006800000 */
[----:B------:R-:W-:Y:S01]  /*34f0*/  P2R R143, PR, RZ, 0x4 ;  /* 0x00000004ff8f7803 */ /* 0x000fe20000000000 */
[C---:B------:R-:W5:Y:S03]  /*3500*/  DMMA.8x8x4 R60, R82.reuse, R74, R60 ;  /* 0x0000004a523c723f */ /* 0x040f66000000003c */
[----:B------:R-:W-:Y:S02]  /*3510*/  ISETP.NE.AND P2, PT, R113, RZ, PT ;  /* 0x000000ff7100720c */ /* 0x000fe40003f45270 */
[----:B------:R-:W-:Y:S02]  /*3520*/  SEL R104, R104, RZ, !P6 ;  /* 0x000000ff68687207 */ /* 0x000fe40007000000 */
[----:B------:R-:W-:Y:S02]  /*3530*/  P2R R144, PR, RZ, 0x4 ;  /* 0x00000004ff907803 */ /* 0x000fe40000000000 */
[----:B------:R-:W-:Y:S02]  /*3540*/  ISETP.NE.AND P2, PT, R114, RZ, PT ;  /* 0x000000ff7200720c */ /* 0x000fe40003f45270 */
[----:B------:R-:W-:Y:S02]  /*3550*/  SEL R130, R130, RZ, !P3 ;  /* 0x000000ff82827207 */ /* 0x000fe40005800000 */
[----:B------:R-:W-:Y:S02]  /*3560*/  SEL R140, R140, RZ, !P2 ;  /* 0x000000ff8c8c7207 */ /* 0x000fe40005000000 */
[----:B------:R-:W-:Y:S01]  /*3570*/  ISETP.NE.AND P2, PT, R144, RZ, PT ;  /* 0x000000ff9000720c */ /* 0x000fe20003f45270 */
[----:B--2---:R2:W5:Y:S02]  /*3580*/  DMMA.8x8x4 R64, R82, R72, R64 ;  /* 0x000000485240723f */ /* 0x0045640000000040 */
[----:B--2---:R2:W1:Y:S01]  /*3590*/  LDS.128 R80, [R127+UR34+0x80] ;  /* 0x000080227f507984 */ /* 0x0044620008000c00 */
[----:B------:R-:W-:Y:S02]  /*35a0*/  ISETP.NE.AND P0, PT, R109, RZ, PT ;  /* 0x000000ff6d00720c */ /* 0x000fe40003f05270 */
[----:B------:R-:W-:Y:S02]  /*35b0*/  SEL R105, R105, RZ, !P3 ;  /* 0x000000ff69697207 */ /* 0x000fe40005800000 */
[----:B------:R-:W-:Y:S02]  /*35c0*/  SEL R104, R104, RZ, !P3 ;  /* 0x000000ff68687207 */ /* 0x000fe40005800000 */
[----:B------:R-:W-:Y:S01]  /*35d0*/  SEL R139, R139, RZ, !P2 ;  /* 0x000000ff8b8b7207 */ /* 0x000fe20005000000 */
[----:B------:R2:W1:Y:S01]  /*35e0*/  LDS.128 R72, [R126+UR35] ;  /* 0x000000237e487984 */ /* 0x0004620008000c00 */
[----:B------:R-:W-:Y:S01]  /*35f0*/  ISETP.NE.AND P3, PT, R111, RZ, PT ;  /* 0x000000ff6f00720c */ /* 0x000fe20003f65270 */
[----:B------:R-:W-:-:S04]  /*3600*/  DEPBAR.LE SB5, 0xc ;  /* 0x0000d3000000791a */ /* 0x000fc80000000000 */
[C---:B------:R2:W5:Y:S04]  /*3610*/  DMMA.8x8x4 R4, R94.reuse, R84, R4 ;  /* 0x000000545e04723f */ /* 0x0405680000000004 */
[----:B------:R-:W-:Y:S02]  /*3620*/  ISETP.NE.AND P2, PT, R143, RZ, PT ;  /* 0x000000ff8f00720c */ /* 0x000fe40003f45270 */
[----:B------:R-:W-:Y:S02]  /*3630*/  IADD3 R139, PT, PT, R139, R140, R141 ;  /* 0x0000008c8b8b7210 */ /* 0x000fe40007ffe08d */
[----:B------:R-:W-:Y:S02]  /*3640*/  SEL R138, R138, RZ, !P2 ;  /* 0x000000ff8a8a7207 */ /* 0x000fe40005000000 */
[----:B------:R-:W-:Y:S02]  /*3650*/  SEL R137, R137, RZ, !P3 ;  /* 0x000000ff89897207 */ /* 0x000fe40005800000 */
[----:B------:R-:W-:Y:S04]  /*3660*/  ISETP.NE.AND P2, PT, R142, RZ, PT ;  /* 0x000000ff8e00720c */ /* 0x000fe80003f45270 */
[C---:B------:R2:W5:Y:S04]  /*3670*/  DMMA.8x8x4 R8, R94.reuse, R86, R8 ;  /* 0x000000565e08723f */ /* 0x0405680000000008 */
[----:B------:R-:W-:Y:S02]  /*3680*/  IADD3 R137, PT, PT, R137, R138, R139 ;  /* 0x0000008a89897210 */ /* 0x000fe40007ffe08b */
[----:B------:R-:W-:Y:S02]  /*3690*/  SEL R135, R135, RZ, !P0 ;  /* 0x000000ff87877207 */ /* 0x000fe40004000000 */
[----:B------:R-:W-:Y:S02]  /*36a0*/  SEL R134, R134, RZ, !P2 ;  /* 0x000000ff86867207 */ /* 0x000fe40005000000 */
[----:B------:R-:W-:Y:S02]  /*36b0*/  IADD3 R135, PT, PT, R135, R136, R137 ;  /* 0x0000008887877210 */ /* 0x000fe40007ffe089 */
[----:B------:R-:W-:Y:S02]  /*36c0*/  IADD3 R105, PT, PT, R105, R130, R133 ;  /* 0x0000008269697210 */ /* 0x000fe40007ffe085 */
[----:B------:R-:W-:Y:S01]  /*36d0*/  ISETP.NE.AND P0, PT, RZ, UR4, PT ;  /* 0x00000004ff007c0c */ /* 0x000fe2000bf05270 */
[----:B------:R-:W-:Y:S01]  /*36e0*/  IMAD.IADD R134, R135, 0x1, R134 ;  /* 0x0000000187867824 */ /* 0x000fe200078e0286 */
[C---:B------:R2:W5:Y:S04]  /*36f0*/  DMMA.8x8x4 R12, R94.reuse, R88, R12 ;  /* 0x000000585e0c723f */ /* 0x040568000000000c */
[----:B------:R-:W-:Y:S01]  /*3700*/  IMAD.IADD R105, R105, 0x1, R104 ;  /* 0x0000000169697824 */ /* 0x000fe200078e0268 */
[----:B------:R-:W-:Y:S04]  /*3710*/  SEL R104, R134, RZ, P0 ;  /* 0x000000ff86687207 */ /* 0x000fe80000000000 */
[----:B------:R-:W-:Y:S07]  /*3720*/  SEL R105, R105, RZ, P0 ;  /* 0x000000ff69697207 */ /* 0x000fee0000000000 */
[-C--:B------:R2:W5:Y:S01]  /*3730*/  DMMA.8x8x4 R16, R94, R90.reuse, R16 ;  /* 0x0000005a5e10723f */ /* 0x0805620000000010 */
[----:B------:R-:W-:Y:S11]  /*3740*/  DEPBAR.LE SB5, 0xc ;  /* 0x0000d3000000791a */ /* 0x000ff60000000000 */
[----:B------:R-:W-:Y:S04]  /*3750*/  @!UPT UIADD3 URZ, UPT, UPT, URZ, URZ, URZ ;  /* 0x000000fffffff290 */ /* 0x000fe8000fffe0ff */
[C---:B------:R2:W5:Y:S11]  /*3760*/  DMMA.8x8x4 R20, R92.reuse, R90, R20 ;  /* 0x0000005a5c14723f */ /* 0x0405760000000014 */
[----:B------:R-:W-:Y:S05]  /*3770*/  @!UPT UIADD3 URZ, UPT, UPT, URZ, URZ, URZ ;  /* 0x000000fffffff290 */ /* 0x000fea000fffe0ff */
[C---:B------:R2:W5:Y:S11]  /*3780*/  DMMA.8x8x4 R24, R92.reuse, R88, R24 ;  /* 0x000000585c18723f */ /* 0x0405760000000018 */
[----:B------:R-:W-:Y:S05]  /*3790*/  @!UPT UIADD3 URZ, UPT, UPT, URZ, URZ, URZ ;  /* 0x000000fffffff290 */ /* 0x000fea000fffe0ff */
[C---:B------:R2:W5:Y:S11]  /*37a0*/  DMMA.8x8x4 R28, R92.reuse, R86, R28 ;  /* 0x000000565c1c723f */ /* 0x040576000000001c */
[----:B------:R-:W-:Y:S05]  /*37b0*/  @!UPT UIADD3 URZ, UPT, UPT, URZ, URZ, URZ ;  /* 0x000000fffffff290 */ /* 0x000fea000fffe0ff */
        /* <DEDUP_REMOVED lines=18> */
[----:B------:R2:W5:Y:S01]  /*38e0*/  DMMA.8x8x4 R64, R96, R84, R64 ;  /* 0x000000546040723f */ /* 0x0005620000000040 */
[----:B------:R-:W-:Y:S03]  /*38f0*/  @!UPT UIADD3 URZ, UPT, UPT, URZ, URZ, URZ ;  /* 0x000000fffffff290 */ /* 0x000fe6000fffe0ff */
[----:B------:R-:W-:Y:S11]  /*3900*/  BRA.U UP0, `(.L_x_4) ;  /* 0xffffffed00687547 */ /* 0x000ff6000b83ffff */
.L_x_3:
[----:B------:R-:W0:Y:S01]  /*3910*/  LDGDEPBAR ;  /* 0x00000000000079af */ /* 0x000e220000000000 */
[----:B------:R-:W3:Y:S03]  /*3920*/  LDCU.64 UR4, c[0x0][0x450] ;  /* 0x00008a00ff0477ac */ /* 0x000ee60008000a00 */
[----:B------:R-:W0:Y:S01]  /*3930*/  LDGDEPBAR ;  /* 0x00000000000079af */ /* 0x000e220000000000 */
[----:B---3--:R-:W-:-:S04]  /*3940*/  UISETP.NE.U32.AND UP0, UPT, UR4, URZ, UPT ;  /* 0x000000ff0400728c */ /* 0x008fc8000bf05070 */
[----:B------:R-:W-:Y:S01]  /*3950*/  UISETP.NE.AND.EX UP0, UPT, UR5, URZ, UPT, UP0 ;  /* 0x000000ff0500728c */ /* 0x000fe2000bf05300 */
[----:B------:R-:W-:-:S04]  /*3960*/  DEPBAR.LE SB0, 0x0 ;  /* 0x000080000000791a */ /* 0x000fc80000000000 */
[----:B------:R-:W-:Y:S06]  /*3970*/  BAR.SYNC.DEFER_BLOCKING 0x0 ;  /* 0x0000000000007b1d */ /* 0x000fec0000010000 */
[----:B------:R-:W-:Y:S05]  /*3980*/  BRA.U !UP0, `(.L_x_5) ;  /* 0x00000001081c7547 */ /* 0x000fea000b800000 */
[----:B--2---:R-:W2:Y:S02]  /*3990*/  LDC.64 R98, c[0x0][0x450] ;  /* 0x00011400ff627b82 */ /* 0x004ea40000000a00 */
[----:B--2---:R-:W2:Y:S02]  /*39a0*/  LDG.E.64 R98, desc[UR24][R98.64] ;  /* 0x0000001862627981 */ /* 0x004ea4000c1e1b00 */
[----:B--2---:R-:W-:-:S04]  /*39b0*/  ISETP.NE.U32.AND P0, PT, R98, RZ, PT ;  /* 0x000000ff6200720c */ /* 0x004fc80003f05070 */
[----:B------:R-:W-:-:S13]  /*39c0*/  ISETP.NE.AND.EX P0, PT, R99, RZ, PT, P0 ;  /* 0x000000ff6300720c */ /* 0x000fda0003f05300 */
[----:B------:R-:W-:Y:S05]  /*39d0*/  @!P0 BRA `(.L_x_5) ;  /* 0x0000000000088947 */ /* 0x000fea0003800000 */
[----:B------:R-:W4:Y:S01]  /*39e0*/  LD.E.64 R98, desc[UR24][R98.64] ;  /* 0x0000001862627980 */ /* 0x000f22000c101b00 */
[----:B------:R-:W-:Y:S05]  /*39f0*/  BRA `(.L_x_6) ;  /* 0x0000000000287947 */ /* 0x000fea0003800000 */
.L_x_5:
[----:B------:R-:W3:Y:S02]  /*3a00*/  LDCU.64 UR4, c[0x0][0x440] ;  /* 0x00008800ff0477ac */ /* 0x000ee40008000a00 */
[----:B---3--:R-:W-:-:S04]  /*3a10*/  UISETP.NE.U32.AND UP0, UPT, UR4, URZ, UPT ;  /* 0x000000ff0400728c */ /* 0x008fc8000bf05070 */
[----:B------:R-:W-:-:S09]  /*3a20*/  UISETP.NE.AND.EX UP0, UPT, UR5, URZ, UPT, UP0 ;  /* 0x000000ff0500728c */ /* 0x000fd2000bf05300 */
[----:B------:R-:W-:Y:S05]  /*3a30*/  BRA.U !UP0, `(.L_x_7) ;  /* 0x00000001080c7547 */ /* 0x000fea000b800000 */
[----:B--2---:R-:W2:Y:S02]  /*3a40*/  LDC.64 R98, c[0x0][0x440] ;  /* 0x00011000ff627b82 */ /* 0x004ea40000000a00 */
[----:B--2---:R-:W4:Y:S01]  /*3a50*/  LDG.E.64 R98, desc[UR24][R98.64] ;  /* 0x0000001862627981 */ /* 0x004f22000c1e1b00 */
[----:B------:R-:W-:Y:S05]  /*3a60*/  BRA `(.L_x_6) ;  /* 0x00000000000c7947 */ /* 0x000fea0003800000 */
.L_x_7:
[----:B------:R-:W2:Y:S02]  /*3a70*/  LDCU.64 UR4, c[0x0][0x430] ;  /* 0x00008600ff0477ac */ /* 0x000ea40008000a00 */
[----:B--2---:R-:W-:Y:S02]  /*3a80*/  MOV R98, UR4 ;  /* 0x0000000400627c02 */ /* 0x004fe40008000f00 */
[----:B------:R-:W-:-:S07]  /*3a90*/  MOV R99, UR5 ;  /* 0x0000000500637c02 */ /* 0x000fce0008000f00 */
.L_x_6:
[----:B------:R-:W2:Y:S02]  /*3aa0*/  LDCU.64 UR4, c[0x0][0x458] ;  /* 0x00008b00ff0477ac */ /* 0x000ea40008000a00 */
[----:B--2---:R-:W-:-:S04]  /*3ab0*/  UISETP.NE.U32.AND UP0, UPT, UR4, URZ, UPT ;  /* 0x000000ff0400728c */ /* 0x004fc8000bf05070 */
[----:B------:R-:W-:-:S09]  /*3ac0*/  UISETP.NE.AND.EX UP0, UPT, UR5, URZ, UPT, UP0 ;  /* 0x000000ff0500728c */ /* 0x000fd2000bf05300 */
[----:B------:R-:W-:Y:S05]  /*3ad0*/  BRA.U !UP0, `(.L_x_8) ;  /* 0x00000001081c7547 */ /* 0x000fea000b800000 */
[----:B------:R-:W2:Y:S02]  /*3ae0*/  LDC.64 R96, c[0x0][0x458] ;  /* 0x00011600ff607b82 */ /* 0x000ea40000000a00 */
[----:B--2---:R-:W2:Y:S02]  /*3af0*/  LDG.E.64 R96, desc[UR24][R96.64] ;  /* 0x0000001860607981 */ /* 0x004ea4000c1e1b00 */
[----:B--2---:R-:W-:-:S04]  /*3b00*/  ISETP.NE.U32.AND P0, PT, R96, RZ, PT ;  /* 0x000000ff6000720c */ /* 0x004fc80003f05070 */
[----:B------:R-:W-:-:S13]  /*3b10*/  ISETP.NE.AND.EX P0, PT, R97, RZ, PT, P0 ;  /* 0x000000ff6100720c */ /* 0x000fda0003f05300 */
[----:B------:R-:W-:Y:S05]  /*3b20*/  @!P0 BRA `(.L_x_8) ;  /* 0x0000000000088947 */ /* 0x000fea0003800000 */
[----:B------:R-:W4:Y:S01]  /*3b30*/  LD.E.64 R96, desc[UR24][R96.64] ;  /* 0x0000001860607980 */ /* 0x000f22000c101b00 */
[----:B------:R-:W-:Y:S05]  /*3b40*/  BRA `(.L_x_9) ;  /* 0x0000000000287947 */ /* 0x000fea0003800000 */
.L_x_8:
[----:B------:R-:W2:Y:S02]  /*3b50*/  LDCU.64 UR4, c[0x0][0x448] ;  /* 0x00008900ff0477ac */ /* 0x000ea40008000a00 */
[----:B--2---:R-:W-:-:S04]  /*3b60*/  UISETP.NE.U32.AND UP0, UPT, UR4, URZ, UPT ;  /* 0x000000ff0400728c */ /* 0x004fc8000bf05070 */
[----:B------:R-:W-:-:S09]  /*3b70*/  UISETP.NE.AND.EX UP0, UPT, UR5, URZ, UPT, UP0 ;  /* 0x000000ff0500728c */ /* 0x000fd2000bf05300 */
[----:B------:R-:W-:Y:S05]  /*3b80*/  BRA.U !UP0, `(.L_x_10) ;  /* 0x00000001080c7547 */ /* 0x000fea000b800000 */
[----:B------:R-:W2:Y:S02]  /*3b90*/  LDC.64 R96, c[0x0][0x448] ;  /* 0x00011200ff607b82 */ /* 0x000ea40000000a00 */
[----:B--2---:R-:W4:Y:S01]  /*3ba0*/  LDG.E.64 R96, desc[UR24][R96.64] ;  /* 0x0000001860607981 */ /* 0x004f22000c1e1b00 */
[----:B------:R-:W-:Y:S05]  /*3bb0*/  BRA `(.L_x_9) ;  /* 0x00000000000c7947 */ /* 0x000fea0003800000 */
.L_x_10:
[----:B------:R-:W2:Y:S02]  /*3bc0*/  LDCU.64 UR4, c[0x0][0x438] ;  /* 0x00008700ff0477ac */ /* 0x000ea40008000a00 */
[----:B--2---:R-:W-:Y:S02]  /*3bd0*/  MOV R96, UR4 ;  /* 0x0000000400607c02 */ /* 0x004fe40008000f00 */
[----:B------:R-:W-:-:S07]  /*3be0*/  MOV R97, UR5 ;  /* 0x0000000500617c02 */ /* 0x000fce0008000f00 */
.L_x_9:
[----:B------:R-:W2:Y:S01]  /*3bf0*/  LDCU.64 UR4, c[0x0][0x480] ;  /* 0x00009000ff0477ac */ /* 0x000ea20008000a00 */
[----:B-1----:R-:W-:Y:S01]  /*3c00*/  MOV R70, 0xffffffff ;  /* 0xffffffff00467802 */ /* 0x002fe20000000f00 */
[----:B------:R-:W1:Y:S01]  /*3c10*/  LDCU.64 UR10, c[0x0][0x4a0] ;  /* 0x00009400ff0a77ac */ /* 0x000e620008000a00 */
[----:B------:R-:W-:Y:S02]  /*3c20*/  UISETP.GT.AND UP0, UPT, UR7, 0x1, UPT ;  /* 0x000000010700788c */ /* 0x000fe4000bf04270 */
[----:B------:R-:W-:Y:S01]  /*3c30*/  UIMAD UR8, UR20, UR16, UR21 ;  /* 0x00000010140872a4 */ /* 0x000fe2000f8e0215 */
[----:B--2---:R-:W-:Y:S02]  /*3c40*/  MOV R2, UR4 ;  /* 0x0000000400027c02 */ /* 0x004fe40008000f00 */
[----:B------:R-:W-:Y:S01]  /*3c50*/  MOV R3, UR5 ;  /* 0x0000000500037c02 */ /* 0x000fe20008000f00 */
[----:B-1----:R-:W-:-:S03]  /*3c60*/  UIMAD.WIDE UR8, UR8, 0x4, UR10 ;  /* 0x00000004080878a5 */ /* 0x002fc6000f8e020a */
[----:B------:R-:W-:Y:S09]  /*3c70*/  BRA.U UP0, `(.L_x_11) ;  /* 0x0000000100687547 */ /* 0x000ff2000b800000 */
[----:B------:R-:W-:-:S04]  /*3c80*/  UISETP.LT.U32.AND UP0, UPT, UR7, 0x2, UPT ;  /* 0x000000020700788c */ /* 0x000fc8000bf01070 */
[----:B------:R-:W-:-:S04]  /*3c90*/  USEL UR4, UR7, 0x2, UP0 ;  /* 0x0000000207047887 */ /* 0x000fc80008000000 */
[----:B------:R-:W-:-:S12]  /*3ca0*/  USHF.L.U32 UR4, UR4, 0x2, URZ ;  /* 0x0000000204047899 */ /* 0x000fd800080006ff */
[----:B------:R-:W1:Y:S02]  /*3cb0*/  LDCU UR4, c[0x2][UR4] ;  /* 0x00800000040477ac */ /* 0x000e640008000800 */
[----:B-1----:R-:W-:-:S10]  /*3cc0*/  USHF.R.S32.HI UR5, URZ, 0x1f, UR4 ;  /* 0x0000001fff057899 */ /* 0x002fd40008011404 */
.L_x_20:
[----:B------:R-:W-:Y:S05]  /*3cd0*/  BRXU UR4 -0x3ce0                                                 (*"BRANCH_TARGETS .L_x_21,.L_x_22,.L_x_12"*) ;  /* 0xffffffc004c87958 */ /* 0x000fea000b83ffff */
.L_x_22:
[----:B------:R-:W1:Y:S08]  /*3ce0*/  LDC.64 R68, c[0x0][0x498] ;  /* 0x00012600ff447b82 */ /* 0x000e700000000a00 */
[----:B------:R-:W2:Y:S01]  /*3cf0*/  LDC.64 R2, c[0x0][0x480] ;  /* 0x00012000ff027b82 */ /* 0x000ea20000000a00 */
[----:B-1----:R-:W-:-:S04]  /*3d00*/  IMAD.WIDE.U32 R72, R68, UR17, RZ ;  /* 0x0000001144487c25 */ /* 0x002fc8000f8e00ff */
[----:B------:R-:W-:Y:S01]  /*3d10*/  IMAD R0, R69, UR17, R73 ;  /* 0x0000001145007c24 */ /* 0x000fe2000f8e0249 */
[----:B--2---:R-:W-:-:S04]  /*3d20*/  LEA R2, P0, R72, R2, 0x3 ;  /* 0x0000000248027211 */ /* 0x004fc800078018ff */
[----:B------:R-:W-:Y:S01]  /*3d30*/  LEA.HI.X R3, R72, R3, R0, 0x3, P0 ;  /* 0x0000000348037211 */ /* 0x000fe200000f1c00 */
[----:B------:R-:W-:Y:S08]  /*3d40*/  BRA `(.L_x_12) ;  /* 0x0000000000807947 */ /* 0x000ff00003800000 */
.L_x_21:
[----:B------:R-:W1:Y:S02]  /*3d50*/  LDCU UR4, c[0x0][0x394] ;  /* 0x00007280ff0477ac */ /* 0x000e640008000800 */
[----:B-1----:R-:W-:-:S09]  /*3d60*/  UISETP.GE.AND UP0, UPT, UR4, 0x2, UPT ;  /* 0x000000020400788c */ /* 0x002fd2000bf06270 */
[----:B------:R-:W-:Y:S05]  /*3d70*/  BRA.U !UP0, `(.L_x_12) ;  /* 0x0000000108747547 */ /* 0x000fea000b800000 */
[----:B------:R-:W-:Y:S01]  /*3d80*/  ISETP.NE.AND P0, PT, R103, RZ, PT ;  /* 0x000000ff6700720c */ /* 0x000fe20003f05270 */
[----:B------:R-:W-:Y:S02]  /*3d90*/  IMAD.MOV.U32 R70, RZ, RZ, -0x1 ;  /* 0xffffffffff467424 */ /* 0x000fe400078e00ff */
[----:B------:R-:W-:Y:S02]  /*3da0*/  IMAD.U32 R68, RZ, RZ, UR8 ;  /* 0x00000008ff447e24 */ /* 0x000fe4000f8e00ff */
[----:B------:R-:W-:-:S08]  /*3db0*/  IMAD.U32 R69, RZ, RZ, UR9 ;  /* 0x00000009ff457e24 */ /* 0x000fd0000f8e00ff */
[----:B------:R1:W2:Y:S04]  /*3dc0*/  @!P0 LDG.E.STRONG.GPU R70, desc[UR24][R68.64] ;  /* 0x0000001844468981 */ /* 0x0002a8000c1ef900 */
[----:B--2---:R-:W-:Y:S01]  /*3dd0*/  @!P0 CCTL.IVALL ;  /* 0x00000000ff00898f */ /* 0x004fe20002000000 */
[----:B------:R-:W-:-:S04]  /*3de0*/  ISETP.NE.AND P0, PT, RZ, UR17, PT ;  /* 0x00000011ff007c0c */ /* 0x000fc8000bf05270 */
[----:B----4-:R-:W-:Y:S02]  /*3df0*/  FSEL R96, R96, RZ, !P0 ;  /* 0x000000ff60607208 */ /* 0x010fe40004000000 */
[----:B------:R-:W-:Y:S01]  /*3e00*/  FSEL R97, R97, 1.875, !P0 ;  /* 0x3ff0000061617808 */ /* 0x000fe20004000000 */
[----:B------:R-:W-:Y:S06]  /*3e10*/  BRA `(.L_x_12) ;  /* 0x00000000004c7947 */ /* 0x000fec0003800000 */
.L_x_11:
[----:B------:R-:W-:Y:S01]  /*3e20*/  IMAD.MOV.U32 R69, RZ, RZ, -0x2 ;  /* 0xfffffffeff457424 */ /* 0x000fe200078e00ff */
[----:B------:R-:W-:-:S04]  /*3e30*/  MOV R0, UR7 ;  /* 0x0000000700007c02 */ /* 0x000fc80008000f00 */
[----:B------:R-:W-:-:S05]  /*3e40*/  VIADDMNMX.U32 R0, R69, R0, 0x2, PT ;  /* 0x0000000245007446 */ /* 0x000fca0003800000 */
[----:B------:R-:W-:-:S04]  /*3e50*/  IMAD.SHL.U32 R0, R0, 0x4, RZ ;  /* 0x0000000400007824 */ /* 0x000fc800078e00ff */
[----:B------:R-:W1:Y:S02]  /*3e60*/  LDC R68, c[0x2][R0+0xc] ;  /* 0x0080030000447b82 */ /* 0x000e640000000800 */
[----:B-1----:R-:W-:-:S04]  /*3e70*/  SHF.R.S32.HI R69, RZ, 0x1f, R68 ;  /* 0x0000001fff457819 */ /* 0x002fc80000011444 */
.L_x_24:
[----:B------:R-:W-:Y:S05]  /*3e80*/  BRX R68 -0x3e90                                                  (*"BRANCH_TARGETS .L_x_25,.L_x_26,.L_x_12"*) ;  /* 0xffffffc0445c7949 */ /* 0x000fea000383ffff */
.L_x_26:
[----:B------:R-:W1:Y:S02]  /*3e90*/  LDCU.64 UR4, c[0x0][0x480] ;  /* 0x00009000ff0477ac */ /* 0x000e640008000a00 */
[----:B-1----:R-:W-:-:S06]  /*3ea0*/  UIMAD.WIDE.U32 UR4, UR17, 0x8, UR4 ;  /* 0x00000008110478a5 */ /* 0x002fcc000f8e0004 */
[----:B------:R-:W-:Y:S02]  /*3eb0*/  MOV R2, UR4 ;  /* 0x0000000400027c02 */ /* 0x000fe40008000f00 */
[----:B------:R-:W-:-:S06]  /*3ec0*/  MOV R3, UR5 ;  /* 0x0000000500037c02 */ /* 0x000fcc0008000f00 */
[----:B------:R-:W4:Y:S01]  /*3ed0*/  LDG.E.64 R2, desc[UR24][R2.64] ;  /* 0x0000001802027981 */ /* 0x000f22000c1e1b00 */
[----:B------:R-:W-:Y:S05]  /*3ee0*/  BRA `(.L_x_12) ;  /* 0x0000000000187947 */ /* 0x000fea0003800000 */
.L_x_25:
[----:B------:R-:W1:Y:S08]  /*3ef0*/  LDC.64 R68, c[0x0][0x498] ;  /* 0x00012600ff447b82 */ /* 0x000e700000000a00 */
[----:B------:R-:W2:Y:S01]  /*3f00*/  LDC.64 R2, c[0x0][0x480] ;  /* 0x00012000ff027b82 */ /* 0x000ea20000000a00 */
[----:B-1----:R-:W-:-:S04]  /*3f10*/  IMAD.WIDE.U32 R72, R68, UR17, RZ ;  /* 0x0000001144487c25 */ /* 0x002fc8000f8e00ff */
[----:B------:R-:W-:Y:S01]  /*3f20*/  IMAD R0, R69, UR17, R73 ;  /* 0x0000001145007c24 */ /* 0x000fe2000f8e0249 */
[----:B--2---:R-:W-:-:S04]  /*3f30*/  LEA R2, P0, R72, R2, 0x3 ;  /* 0x0000000248027211 */ /* 0x004fc800078018ff */
[----:B------:R-:W-:-:S09]  /*3f40*/  LEA.HI.X R3, R72, R3, R0, 0x3, P0 ;  /* 0x0000000348037211 */ /* 0x000fd200000f1c00 */
.L_x_12:
[----:B-1----:R-:W1:Y:S01]  /*3f50*/  LDC R69, c[0x0][0x394] ;  /* 0x0000e500ff457b82 */ /* 0x002e620000000800 */
[----:B------:R-:W2:Y:S01]  /*3f60*/  LDCU.64 UR4, c[0x0][0x3f0] ;  /* 0x00007e00ff0477ac */ /* 0x000ea20008000a00 */
[----:B------:R-:W-:Y:S01]  /*3f70*/  IMAD.U32 R68, RZ, RZ, UR20 ;  /* 0x00000014ff447e24 */ /* 0x000fe2000f8e00ff */
[--C-:B------:R-:W-:Y:S01]  /*3f80*/  SHF.R.U32.HI R72, RZ, 0x2, R107.reuse ;  /* 0x00000002ff487819 */ /* 0x100fe2000001166b */
[----:B------:R-:W-:Y:S01]  /*3f90*/  IMAD.U32 R0, RZ, RZ, UR21 ;  /* 0x00000015ff007e24 */ /* 0x000fe2000f8e00ff */
[----:B------:R-:W-:Y:S01]  /*3fa0*/  LOP3.LUT R123, R123, 0x1e0, R106, 0xf8, !PT ;  /* 0x000001e07b7b7812 */ /* 0x000fe200078ef86a */
[----:B------:R-:W-:Y:S01]  /*3fb0*/  IMAD R107, R68, 0x40, R107 ;  /* 0x00000040446b7824 */ /* 0x000fe200078e026b */
[----:B------:R-:W-:Y:S01]  /*3fc0*/  ULEA UR32, UR33, UR32, 0x2 ;  /* 0x0000002021207291 */ /* 0x000fe2000f8e10ff */
[----:B------:R-:W-:Y:S01]  /*3fd0*/  LOP3.LUT R71, R103, 0x3, RZ, 0xc0, !PT ;  /* 0x0000000367477812 */ /* 0x000fe200078ec0ff */
[----:B------:R-:W-:Y:S01]  /*3fe0*/  USHF.L.U32 UR31, UR31, 0x4, URZ ;  /* 0x000000041f1f7899 */ /* 0x000fe200080006ff */
[C---:B------:R-:W-:Y:S01]  /*3ff0*/  IMAD.WIDE R74, R107.reuse, 0x8, RZ ;  /* 0x000000086b4a7825 */ /* 0x040fe200078e02ff */
[----:B------:R-:W-:Y:S01]  /*4000*/  USHF.L.U32 UR32, UR32, 0x3, URZ ;  /* 0x0000000320207899 */ /* 0x000fe200080006ff */
[----:B------:R-:W-:-:S02]  /*4010*/  ISETP.GE.AND P3, PT, R107, UR15, PT ;  /* 0x0000000f6b007c0c */ /* 0x000fc4000bf66270 */
[----:B------:R-:W-:Y:S01]  /*4020*/  IMAD R0, R0, 0x80, R123 ;  /* 0x0000008000007824 */ /* 0x000fe200078e027b */
[----:B------:R-:W-:Y:S01]  /*4030*/  UIMAD UR31, UR32, 0x22, UR31 ;  /* 0x00000022201f78a4 */ /* 0x000fe2000f8e021f */
[----:B------:R-:W-:Y:S01]  /*4040*/  VIADD R107, R107, 0x20 ;  /* 0x000000206b6b7836 */ /* 0x000fe20000000000 */
[----:B----4-:R-:W-:Y:S01]  /*4050*/  ISETP.NE.U32.AND P0, PT, R2, RZ, PT ;  /* 0x000000ff0200720c */ /* 0x010fe20003f05070 */
[----:B------:R-:W-:Y:S01]  /*4060*/  IMAD.SHL.U32 R68, R103, 0x8, RZ ;  /* 0x0000000867447824 */ /* 0x000fe200078e00ff */
[----:B------:R-:W-:Y:S01]  /*4070*/  LOP3.LUT R86, R124, 0x7c, RZ, 0xc0, !PT ;  /* 0x0000007c7c567812 */ /* 0x000fe200078ec0ff */
[----:B--2---:R-:W-:Y:S01]  /*4080*/  IMAD.WIDE.U32 R74, R0, UR4, R74 ;  /* 0x00000004004a7c25 */ /* 0x004fe2000f8e004a */
[----:B------:R-:W-:Y:S02]  /*4090*/  ISETP.GE.AND P2, PT, R107, UR15, PT ;  /* 0x0000000f6b007c0c */ /* 0x000fe4000bf46270 */
[----:B------:R-:W-:Y:S01]  /*40a0*/  LOP3.LUT R73, R68, 0xf8, RZ, 0xc0, !PT ;  /* 0x000000f844497812 */ /* 0x000fe200078ec0ff */
[----:B------:R-:W-:Y:S01]  /*40b0*/  IMAD R71, R72, 0x22, R71 ;  /* 0x0000002248477824 */ /* 0x000fe200078e0247 */
[----:B-1----:R-:W-:-:S02]  /*40c0*/  ISETP.GT.AND P4, PT, R69, 0x1, PT ;  /* 0x000000014500780c */ /* 0x002fc40003f84270 */
[----:B------:R-:W-:Y:S01]  /*40d0*/  IADD3 R100, P1, PT, R2, R74, RZ ;  /* 0x0000004a02647210 */ /* 0x000fe20007f3e0ff */
[----:B------:R-:W-:Y:S01]  /*40e0*/  VIADD R71, R71, UR31 ;  /* 0x0000001f47477c36 */ /* 0x000fe20008000000 */
[----:B------:R-:W-:Y:S01]  /*40f0*/  ISETP.EQ.AND P5, PT, RZ, UR7, P4 ;  /* 0x00000007ff007c0c */ /* 0x000fe2000a7a2270 */
[----:B------:R-:W-:Y:S01]  /*4100*/  IMAD R2, R0, UR5, R75 ;  /* 0x0000000500027c24 */ /* 0x000fe2000f8e024b */
[C---:B------:R-:W-:Y:S01]  /*4110*/  ISETP.NE.AND.EX P0, PT, R3.reuse, RZ, PT, P0 ;  /* 0x000000ff0300720c */ /* 0x040fe20003f05300 */
[----:B------:R-:W-:Y:S01]  /*4120*/  IMAD R86, R86, 0x220, R73 ;  /* 0x0000022056567824 */ /* 0x000fe200078e0249 */
[----:B------:R-:W-:Y:S01]  /*4130*/  SEL R88, RZ, 0x1, P3 ;  /* 0x00000001ff587807 */ /* 0x000fe20001800000 */
[----:B------:R-:W-:Y:S01]  /*4140*/  IMAD.X R101, R3, 0x1, R2, P1 ;  /* 0x0000000103657824 */ /* 0x000fe200008e0602 */
[----:B------:R-:W-:Y:S02]  /*4150*/  SEL R89, RZ, 0x1, P2 ;  /* 0x00000001ff597807 */ /* 0x000fe40001000000 */
[----:B------:R-:W-:-:S02]  /*4160*/  P2R R84, PR, RZ, 0x20 ;  /* 0x00000020ff547803 */ /* 0x000fc40000000000 */
[----:B------:R-:W-:Y:S02]  /*4170*/  LEA R87, R71, UR18, 0x4 ;  /* 0x0000001247577c11 */ /* 0x000fe4000f8e20ff */
[----:B------:R-:W-:Y:S02]  /*4180*/  SEL R88, R88, RZ, P0 ;  /* 0x000000ff58587207 */ /* 0x000fe40000000000 */
[----:B------:R-:W-:Y:S01]  /*4190*/  SEL R89, R89, RZ, P0 ;  /* 0x000000ff59597207 */ /* 0x000fe20000000000 */
[----:B------:R-:W-:Y:S06]  /*41a0*/  @!P5 BRA `(.L_x_13) ;  /* 0x000000000068d947 */ /* 0x000fec0003800000 */
[----:B------:R-:W-:-:S13]  /*41b0*/  ISETP.NE.AND P0, PT, R70, UR17, PT ;  /* 0x0000001146007c0c */ /* 0x000fda000bf05270 */
[----:B------:R-:W-:Y:S06]  /*41c0*/  BAR.RED.AND.DEFER_BLOCKING 0x0, P0 ;  /* 0x0000000000007b1d */ /* 0x000fec0000014400 */
[----:B------:R-:W1:Y:S02]  /*41d0*/  B2R.RESULT RZ, P0 ;  /* 0x0000000000ff731c */ /* 0x000e640000004000 */
[----:B-1----:R-:W-:Y:S05]  /*41e0*/  @!P0 BRA `(.L_x_14) ;  /* 0x0000000000308947 */ /* 0x002fea0003800000 */
[----:B------:R-:W-:-:S13]  /*41f0*/  ISETP.NE.AND P1, PT, R103, RZ, PT ;  /* 0x000000ff6700720c */ /* 0x000fda0003f25270 */
.L_x_16:
[----:B------:R-:W-:Y:S05]  /*4200*/  YIELD ;  /* 0x0000000000007946 */ /* 0x000fea0003800000 */
[----:B-1---5:R-:W-:Y:S05]  /*4210*/  @P1 BRA `(.L_x_15) ;  /* 0x0000000000101947 */ /* 0x022fea0003800000 */
[----:B------:R-:W-:Y:S02]  /*4220*/  MOV R70, UR8 ;  /* 0x0000000800467c02 */ /* 0x000fe40008000f00 */
[----:B------:R-:W-:-:S05]  /*4230*/  MOV R71, UR9 ;  /* 0x0000000900477c02 */ /* 0x000fca0008000f00 */
[----:B------:R1:W2:Y:S04]  /*4240*/  LDG.E.STRONG.GPU R70, desc[UR24][R70.64] ;  /* 0x0000001846467981 */ /* 0x0002a8000c1ef900 */
[----:B--2---:R-:W-:Y:S01]  /*4250*/  CCTL.IVALL ;  /* 0x00000000ff00798f */ /* 0x004fe20002000000 */
.L_x_15:
[----:B------:R-:W-:Y:S01]  /*4260*/  ISETP.NE.AND P0, PT, R70, UR17, PT ;  /* 0x0000001146007c0c */ /* 0x000fe2000bf05270 */
[----:B------:R-:W-:-:S12]  /*4270*/  WARPSYNC.ALL ;  /* 0x0000000000007948 */ /* 0x000fd80003800000 */
[----:B------:R-:W-:Y:S06]  /*4280*/  BAR.RED.AND.DEFER_BLOCKING 0x0, P0 ;  /* 0x0000000000007b1d */ /* 0x000fec0000014400 */
[----:B------:R-:W2:Y:S02]  /*4290*/  B2R.RESULT RZ, P0 ;  /* 0x0000000000ff731c */ /* 0x000ea40000004000 */
[----:B--2---:R-:W-:Y:S05]  /*42a0*/  @P0 BRA `(.L_x_16) ;  /* 0xfffffffc00d40947 */ /* 0x004fea000383ffff */
.L_x_14:
[----:B------:R-:W-:Y:S05]  /*42b0*/  WARPSYNC.ALL ;  /* 0x0000000000007948 */ /* 0x000fea0003800000 */
[----:B------:R-:W-:Y:S06]  /*42c0*/  BAR.SYNC.DEFER_BLOCKING 0x0 ;  /* 0x0000000000007b1d */ /* 0x000fec0000010000 */
[----:B------:R-:W-:Y:S01]  /*42d0*/  @!PT LDS RZ, [RZ] ;  /* 0x00000000fffff984 */ /* 0x000fe20000000800 */
[----:B------:R-:W-:Y:S01]  /*42e0*/  @!PT LDS RZ, [RZ] ;  /* 0x00000000fffff984 */ /* 0x000fe20000000800 */
[----:B------:R-:W-:Y:S01]  /*42f0*/  @!PT LDS RZ, [RZ] ;  /* 0x00000000fffff984 */ /* 0x000fe20000000800 */
[----:B------:R-:W-:Y:S01]  /*4300*/  @!PT LDS RZ, [RZ] ;  /* 0x00000000fffff984 */ /* 0x000fe20000000800 */
[----:B------:R-:W-:Y:S06]  /*4310*/  MEMBAR.SC.GPU ;  /* 0x0000000000007992 */ /* 0x000fec0000002000 */
[----:B------:R-:W-:-:S00]  /*4320*/  ERRBAR ;  /* 0x00000000000079ab */ /* 0x000fc00000000000 */
[----:B------:R-:W-:Y:S06]  /*4330*/  CGAERRBAR ;  /* 0x00000000000075ab */ /* 0x000fec0000000000 */
[----:B------:R-:W-:Y:S01]  /*4340*/  CCTL.IVALL ;  /* 0x00000000ff00798f */ /* 0x000fe20002000000 */
.L_x_13:
[----:B------:R-:W-:Y:S01]  /*4350*/  DSETP.NEU.AND P0, PT, R96, RZ, PT ;  /* 0x000000ff6000722a */ /* 0x000fe20003f0d000 */
[----:B------:R-:W-:-:S13]  /*4360*/  IADD3 R86, PT, PT, R86, UR18, RZ ;  /* 0x0000001256567c10 */ /* 0x000fda000fffe0ff */
[----:B------:R-:W-:Y:S05]  /*4370*/  @!P0 BRA `(.L_x_17) ;  /* 0x0000001400048947 */ /* 0x000fea0003800000 */
[----:B------:R-:W2:Y:S01]  /*4380*/  LDC R85, c[0x0][0x380] ;  /* 0x0000e000ff557b82 */ /* 0x000ea20000000800 */
[----:B------:R-:W-:Y:S02]  /*4390*/  PRMT R68, R89, 0x9910, RZ ;  /* 0x0000991059447816 */ /* 0x000fe400000000ff */
[----:B------:R-:W-:Y:S02]  /*43a0*/  CS2R R82, SRZ ;  /* 0x0000000000527805 */ /* 0x000fe4000001ff00 */
[----:B------:R-:W-:Y:S01]  /*43b0*/  LOP3.LUT P0, R88, R88, 0xff, RZ, 0xc0, !PT ;  /* 0x000000ff58587812 */ /* 0x000fe2000780c0ff */
[----:B------:R-:W-:Y:S01]  /*43c0*/  VIADD R94, R0, 0x1 ;  /* 0x00000001005e7836 */ /* 0x000fe20000000000 */
[----:B------:R-:W-:Y:S02]  /*43d0*/  ISETP.NE.AND P5, PT, R68, RZ, PT ;  /* 0x000000ff4400720c */ /* 0x000fe40003fa5270 */
[----:B------:R-:W-:Y:S01]  /*43e0*/  CS2R R80, SRZ ;  /* 0x0000000000507805 */ /* 0x000fe2000001ff00 */
[----:B------:R-:W-:Y:S01]  /*43f0*/  VIADD R92, R0, 0x2 ;  /* 0x00000002005c7836 */ /* 0x000fe20000000000 */
[----:B------:R-:W3:Y:S01]  /*4400*/  LDC.64 R2, c[0x0][0x3f8] ;  /* 0x0000fe00ff027b82 */ /* 0x000ee20000000a00 */
[----:B------:R-:W-:-:S02]  /*4410*/  CS2R R78, SRZ ;  /* 0x00000000004e7805 */ /* 0x000fc4000001ff00 */
[CC--:B--2---:R-:W-:Y:S02]  /*4420*/  ISETP.LT.AND P3, PT, R0.reuse, R85.reuse, P0 ;  /* 0x000000550000720c */ /* 0x0c4fe40000761270 */
[-C--:B------:R-:W-:Y:S02]  /*4430*/  ISETP.LT.AND P2, PT, R0, R85.reuse, P5 ;  /* 0x000000550000720c */ /* 0x080fe40002f41270 */
[----:B------:R-:W-:Y:S02]  /*4440*/  ISETP.LT.AND P4, PT, R94, R85, P0 ;  /* 0x000000555e00720c */ /* 0x000fe40000781270 */
[----:B---3--:R-:W-:-:S07]  /*4450*/  IADD3 R104, P1, PT, R100, R2, RZ ;  /* 0x0000000264687210 */ /* 0x008fce0007f3e0ff */
[----:B------:R-:W2:Y:S01]  /*4460*/  @P3 LDG.E.LTC128B.64 R82, desc[UR24][R100.64] ;  /* 0x0000001864523981 */ /* 0x000ea2000c1e1b20 */
[-C--:B------:R-:W-:Y:S01]  /*4470*/  ISETP.LT.AND P3, PT, R94, R85.reuse, P5 ;  /* 0x000000555e00720c */ /* 0x080fe20002f61270 */
[--C-:B------:R-:W-:Y:S01]  /*4480*/  IMAD.X R105, R101, 0x1, R3.reuse, P1 ;  /* 0x0000000165697824 */ /* 0x100fe200008e0603 */
[----:B------:R-:W-:Y:S01]  /*4490*/  CS2R R76, SRZ ;  /* 0x00000000004c7805 */ /* 0x000fe2000001ff00 */
[----:B------:R-:W3:Y:S01]  /*44a0*/  @P2 LDG.E.LTC128B.64 R80, desc[UR24][R100.64+0x100] ;  /* 0x0001001864502981 */ /* 0x000ee2000c1e1b20 */
[----:B------:R-:W-:Y:S02]  /*44b0*/  ISETP.LT.AND P2, PT, R92, R85, P0 ;  /* 0x000000555c00720c */ /* 0x000fe40000741270 */
[----:B------:R-:W-:Y:S02]  /*44c0*/  IADD3 R108, P1, PT, R104, R2, RZ ;  /* 0x00000002686c7210 */ /* 0x000fe40007f3e0ff */
[----:B------:R-:W-:Y:S01]  /*44d0*/  CS2R R74, SRZ ;  /* 0x00000000004a7805 */ /* 0x000fe2000001ff00 */
[----:B------:R-:W-:Y:S01]  /*44e0*/  VIADD R90, R0, 0x3 ;  /* 0x00000003005a7836 */ /* 0x000fe20000000000 */
[----:B------:R-:W4:Y:S01]  /*44f0*/  @P4 LDG.E.LTC128B.64 R78, desc[UR24][R104.64] ;  /* 0x00000018684e4981 */ /* 0x000f22000c1e1b20 */
[----:B------:R-:W-:-:S03]  /*4500*/  IMAD.X R109, R105, 0x1, R3, P1 ;  /* 0x00000001696d7824 */ /* 0x000fc600008e0603 */
[----:B------:R-:W4:Y:S01]  /*4510*/  @P3 LDG.E.LTC128B.64 R76, desc[UR24][R104.64+0x100] ;  /* 0x00010018684c3981 */ /* 0x000f22000c1e1b20 */
[-C--:B------:R-:W-:Y:S02]  /*4520*/  ISETP.LT.AND P3, PT, R92, R85.reuse, P5 ;  /* 0x000000555c00720c */ /* 0x080fe40002f61270 */
[CC--:B------:R-:W-:Y:S01]  /*4530*/  ISETP.LT.AND P1, PT, R90.reuse, R85.reuse, P5 ;  /* 0x000000555a00720c */ /* 0x0c0fe20002f21270 */
[----:B------:R-:W4:Y:S01]  /*4540*/  @P2 LDG.E.LTC128B.64 R74, desc[UR24][R108.64] ;  /* 0x000000186c4a2981 */ /* 0x000f22000c1e1b20 */
[----:B------:R-:W-:Y:S02]  /*4550*/  ISETP.LT.AND P2, PT, R90, R85, P0 ;  /* 0x000000555a00720c */ /* 0x000fe40000741270 */
[----:B------:R-:W-:Y:S02]  /*4560*/  CS2R R72, SRZ ;  /* 0x0000000000487805 */ /* 0x000fe4000001ff00 */
[----:B------:R-:W-:Y:S02]  /*4570*/  IADD3 R106, P0, PT, R108, R2, RZ ;  /* 0x000000026c6a7210 */ /* 0x000fe40007f1e0ff */
[----:B------:R-:W-:-:S02]  /*4580*/  CS2R R68, SRZ ;  /* 0x0000000000447805 */ /* 0x000fc4000001ff00 */
[----:B-1----:R-:W-:Y:S01]  /*4590*/  CS2R R70, SRZ ;  /* 0x0000000000467805 */ /* 0x002fe2000001ff00 */
[----:B------:R-:W-:Y:S01]  /*45a0*/  IMAD.X R107, R109, 0x1, R3, P0 ;  /* 0x000000016d6b7824 */ /* 0x000fe200000e0603 */
[----:B------:R-:W4:Y:S04]  /*45b0*/  @P3 LDG.E.LTC128B.64 R72, desc[UR24][R108.64+0x100] ;  /* 0x000100186c483981 */ /* 0x000f28000c1e1b20 */
[----:B------:R-:W4:Y:S04]  /*45c0*/  @P1 LDG.E.LTC128B.64 R68, desc[UR24][R106.64+0x100] ;  /* 0x000100186a441981 */ /* 0x000f28000c1e1b20 */
[----:B------:R-:W4:Y:S01]  /*45d0*/  @P2 LDG.E.LTC128B.64 R70, desc[UR24][R106.64] ;  /* 0x000000186a462981 */ /* 0x000f22000c1e1b20 */
[----:B------:R-:W-:Y:S05]  /*45e0*/  WARPSYNC.ALL ;  /* 0x0000000000007948 */ /* 0x000fea0003800000 */
[----:B------:R-:W-:Y:S01]  /*45f0*/  BAR.SYNC.DEFER_BLOCKING 0x0 ;  /* 0x0000000000007b1d */ /* 0x000fe20000010000 */
[----:B------:R-:W-:-:S02]  /*4600*/  LOP3.LUT P0, R89, R89, 0xff, RZ, 0xc0, !PT ;  /* 0x000000ff59597812 */ /* 0x000fc4000780c0ff */
[----:B------:R-:W-:-:S03]  /*4610*/  ISETP.NE.AND P6, PT, R88, RZ, PT ;  /* 0x000000ff5800720c */ /* 0x000fc60003fc5270 */
[----:B------:R-:W1:Y:S01]  /*4620*/  LDCU.64 UR4, c[0x0][0x410] ;  /* 0x00008200ff0477ac */ /* 0x000e620008000a00 */
[----:B------:R-:W-:-:S04]  /*4630*/  DEPBAR.LE SB5, 0xd ;  /* 0x0000d3400000791a */ /* 0x000fc80000000000 */
[----:B------:R-:W-:Y:S04]  /*4640*/  STS.128 [R87], R4 ;  /* 0x0000000457007388 */ /* 0x000fe80000000c00 */
[----:B------:R-:W-:Y:S04]  /*4650*/  STS.128 [R87+0x40], R8 ;  /* 0x0000400857007388 */ /* 0x000fe80000000c00 */
[----:B------:R-:W-:Y:S01]  /*4660*/  STS.128 [R87+0x80], R12 ;  /* 0x0000800c57007388 */ /* 0x000fe20000000c00 */
[----:B------:R-:W-:-:S04]  /*4670*/  DEPBAR.LE SB5, 0xc ;  /* 0x0000d3000000791a */ /* 0x000fc80000000000 */
[----:B------:R-:W-:Y:S01]  /*4680*/  STS.128 [R87+0xc0], R16 ;  /* 0x0000c01057007388 */ /* 0x000fe20000000c00 */
[----:B------:R-:W-:Y:S06]  /*4690*/  BAR.SYNC.DEFER_BLOCKING 0x0 ;  /* 0x0000000000007b1d */ /* 0x000fec0000010000 */
[----:B------:R-:W1:Y:S04]  /*46a0*/  LDS.64 R120, [R86+0x100] ;  /* 0x0001000056787984 */ /* 0x000e680000000a00 */
[----:B------:R-:W1:Y:S04]  /*46b0*/  LDS.64 R122, [R86] ;  /* 0x00000000567a7984 */ /* 0x000e680000000a00 */
[----:B------:R-:W1:Y:S04]  /*46c0*/  LDS.64 R116, [R86+0x320] ;  /* 0x0003200056747984 */ /* 0x000e680000000a00 */
[----:B------:R-:W1:Y:S04]  /*46d0*/  LDS.64 R118, [R86+0x220] ;  /* 0x0002200056767984 */ /* 0x000e680000000a00 */
[----:B------:R-:W1:Y:S04]  /*46e0*/  LDS.64 R114, [R86+0x440] ;  /* 0x0004400056727984 */ /* 0x000e680000000a00 */
[----:B------:R-:W1:Y:S04]  /*46f0*/  LDS.64 R112, [R86+0x540] ;  /* 0x0005400056707984 */ /* 0x000e680000000a00 */
[----:B------:R-:W1:Y:S04]  /*4700*/  LDS.64 R6, [R86+0x760] ;  /* 0x0007600056067984 */ /* 0x000e680000000a00 */
[----:B------:R-:W1:Y:S01]  /*4710*/  LDS.64 R110, [R86+0x660] ;  /* 0x00066000566e7984 */ /* 0x000e620000000a00 */
[----:B------:R-:W-:-:S02]  /*4720*/  ISETP.GE.OR P4, PT, R0, R85, !P0 ;  /* 0x000000550000720c */ /* 0x000fc40004786670 */
[-C--:B------:R-:W-:Y:S02]  /*4730*/  ISETP.GE.OR P2, PT, R0, R85.reuse, !P6 ;  /* 0x000000550000720c */ /* 0x080fe40007746670 */
[CC--:B------:R-:W-:Y:S01]  /*4740*/  ISETP.GE.OR P1, PT, R94.reuse, R85.reuse, !P0 ;  /* 0x000000555e00720c */ /* 0x0c0fe20004726670 */
[-C--:B-1----:R-:W-:Y:S02]  /*4750*/  DMUL R4, R120, R98.reuse ;  /* 0x0000006278047228 */ /* 0x082fe40000000000 */
[-C--:B------:R-:W-:Y:S02]  /*4760*/  DMUL R8, R122, R98.reuse ;  /* 0x000000627a087228 */ /* 0x080fe40000000000 */
[-C--:B------:R-:W-:Y:S01]  /*4770*/  DMUL R116, R116, R98.reuse ;  /* 0x0000006274747228 */ /* 0x080fe20000000000 */
[-C--:B------:R-:W-:Y:S01]  /*4780*/  ISETP.GE.OR P3, PT, R94, R85.reuse, !P6 ;  /* 0x000000555e00720c */ /* 0x080fe20007766670 */
[-C--:B------:R-:W-:Y:S01]  /*4790*/  DMUL R10, R118, R98.reuse ;  /* 0x00000062760a7228 */ /* 0x080fe20000000000 */
[----:B------:R-:W-:Y:S01]  /*47a0*/  ISETP.GE.OR P0, PT, R92, R85, !P6 ;  /* 0x000000555c00720c */ /* 0x000fe20007706670 */
[----:B------:R-:W-:-:S02]  /*47b0*/  DMUL R114, R114, R98 ;  /* 0x0000006272727228 */ /* 0x000fc40000000000 */
[-C--:B------:R-:W-:Y:S02]  /*47c0*/  DMUL R112, R112, R98.reuse ;  /* 0x0000006270707228 */ /* 0x080fe40000000000 */
[-C--:B------:R-:W-:Y:S02]  /*47d0*/  DMUL R6, R6, R98.reuse ;  /* 0x0000006206067228 */ /* 0x080fe40000000000 */
[----:B------:R-:W-:Y:S01]  /*47e0*/  DMUL R110, R110, R98 ;  /* 0x000000626e6e7228 */ /* 0x000fe20000000000 */
[----:B------:R-:W-:Y:S01]  /*47f0*/  VIADD R12, R0, 0x8 ;  /* 0x00000008000c7836 */ /* 0x000fe20000000000 */
[-C--:B--2---:R-:W-:Y:S02]  /*4800*/  DFMA R8, R82, R96.reuse, R8 ;  /* 0x000000605208722b */ /* 0x084fe40000000008 */
[----:B---3--:R-:W-:-:S05]  /*4810*/  DFMA R4, R80, R96, R4 ;  /* 0x000000605004722b */ /* 0x008fca0000000004 */
[----:B------:R-:W-:Y:S01]  /*4820*/  @!P2 ST.E.64 desc[UR24][R100.64], R8 ;  /* 0x000000086400a985 */ /* 0x000fe2000c101b18 */
[----:B----4-:R-:W-:-:S03]  /*4830*/  DFMA R10, R78, R96, R10 ;  /* 0x000000604e0a722b */ /* 0x010fc6000000000a */
[----:B------:R-:W-:Y:S01]  /*4840*/  @!P4 ST.E.64 desc[UR24][R100.64+0x100], R4 ;  /* 0x000100046400c985 */ /* 0x000fe2000c101b18 */
[-C--:B------:R-:W-:Y:S01]  /*4850*/  DFMA R116, R76, R96.reuse, R116 ;  /* 0x000000604c74722b */ /* 0x080fe20000000074 */
[----:B------:R-:W-:Y:S01]  /*4860*/  ISETP.NE.AND P4, PT, R89, RZ, PT ;  /* 0x000000ff5900720c */ /* 0x000fe20003f85270 */
[----:B------:R-:W-:-:S03]  /*4870*/  DFMA R114, R74, R96, R114 ;  /* 0x000000604a72722b */ /* 0x000fc60000000072 */
[-C--:B------:R-:W-:Y:S02]  /*4880*/  ISETP.GE.OR P2, PT, R92, R85.reuse, !P4 ;  /* 0x000000555c00720c */ /* 0x080fe40006746670 */
[----:B------:R-:W-:Y:S01]  /*4890*/  @!P1 ST.E.64 desc[UR24][R104.64+0x100], R116 ;  /* 0x0001007468009985 */ /* 0x000fe2000c101b18 */
[----:B------:R-:W-:-:S03]  /*48a0*/  ISETP.GE.OR P1, PT, R90, R85, !P4 ;  /* 0x000000555a00720c */ /* 0x000fc60006726670 */
[----:B------:R1:W-:Y:S04]  /*48b0*/  @!P3 ST.E.64 desc[UR24][R104.64], R10 ;  /* 0x0000000a6800b985 */ /* 0x0003e8000c101b18 */
[----:B------:R-:W-:Y:S01]  /*48c0*/  @!P0 ST.E.64 desc[UR24][R108.64], R114 ;  /* 0x000000726c008985 */ /* 0x000fe2000c101b18 */
[----:B------:R-:W-:Y:S01]  /*48d0*/  ISETP.GE.OR P0, PT, R90, R85, !P6 ;  /* 0x000000555a00720c */ /* 0x000fe20007706670 */
[-C--:B------:R-:W-:Y:S02]  /*48e0*/  DFMA R112, R72, R96.reuse, R112 ;  /* 0x000000604870722b */ /* 0x080fe40000000070 */
[-C--:B------:R-:W-:Y:S02]  /*48f0*/  DFMA R6, R68, R96.reuse, R6 ;  /* 0x000000604406722b */ /* 0x080fe40000000006 */
[----:B------:R-:W-:-:S03]  /*4900*/  DFMA R110, R70, R96, R110 ;  /* 0x00000060466e722b */ /* 0x000fc6000000006e */
[----:B------:R-:W-:Y:S01]  /*4910*/  @!P2 ST.E.64 desc[UR24][R108.64+0x100], R112 ;  /* 0x000100706c00a985 */ /* 0x000fe2000c101b18 */
[----:B------:R-:W-:-:S03]  /*4920*/  ISETP.NE.AND P3, PT, R88, RZ, PT ;  /* 0x000000ff5800720c */ /* 0x000fc60003f65270 */
[----:B------:R2:W-:Y:S01]  /*4930*/  @!P1 ST.E.64 desc[UR24][R106.64+0x100], R6 ;  /* 0x000100066a009985 */ /* 0x0005e2000c101b18 */
[CC--:B------:R-:W-:Y:S02]  /*4940*/  ISETP.LT.AND P1, PT, R12.reuse, R85.reuse, P5 ;  /* 0x000000550c00720c */ /* 0x0c0fe40002f21270 */
[----:B------:R-:W-:Y:S01]  /*4950*/  ISETP.LT.AND P2, PT, R12, R85, P3 ;  /* 0x000000550c00720c */ /* 0x000fe20001f41270 */
[----:B------:R-:W-:Y:S01]  /*4960*/  @!P0 ST.E.64 desc[UR24][R106.64], R110 ;  /* 0x0000006e6a008985 */ /* 0x000fe2000c101b18 */
[----:B------:R-:W-:-:S04]  /*4970*/  IADD3 R14, P0, PT, R100, UR4, RZ ;  /* 0x00000004640e7c10 */ /* 0x000fc8000ff1e0ff */
[----:B------:R-:W-:Y:S01]  /*4980*/  IADD3.X R15, PT, PT, R101, UR5, RZ, P0, !PT ;  /* 0x00000005650f7c10 */ /* 0x000fe200087fe4ff */
[----:B-1----:R-:W-:-:S04]  /*4990*/  VIADD R10, R0, 0x9 ;  /* 0x00000009000a7836 */ /* 0x002fc80000000000 */
[----:B------:R-:W3:Y:S01]  /*49a0*/  @P1 LDG.E.LTC128B.64 R80, desc[UR24][R14.64+0x100] ;  /* 0x000100180e501981 */ /* 0x000ee2000c1e1b20 */
[----:B------:R-:W-:-:S03]  /*49b0*/  ISETP.LT.AND P1, PT, R10, R85, P5 ;  /* 0x000000550a00720c */ /* 0x000fc60002f21270 */
[----:B------:R-:W4:Y:S01]  /*49c0*/  @P2 LDG.E.LTC128B.64 R82, desc[UR24][R14.64] ;  /* 0x000000180e522981 */ /* 0x000f22000c1e1b20 */
[----:B------:R-:W-:Y:S02]  /*49d0*/  IADD3 R16, P0, PT, R104, UR4, RZ ;  /* 0x0000000468107c10 */ /* 0x000fe4000ff1e0ff */
[----:B------:R-:W-:Y:S01]  /*49e0*/  ISETP.LT.AND P2, PT, R10, R85, P3 ;  /* 0x000000550a00720c */ /* 0x000fe20001f41270 */
[----:B------:R-:W-:Y:S01]  /*49f0*/  VIADD R8, R0, 0xa ;  /* 0x0000000a00087836 */ /* 0x000fe20000000000 */
[----:B------:R-:W-:Y:S02]  /*4a00*/  IADD3.X R17, PT, PT, R105, UR5, RZ, P0, !PT ;  /* 0x0000000569117c10 */ /* 0x000fe400087fe4ff */
[----:B------:R-:W-:-:S03]  /*4a10*/  IADD3 R88, P0, PT, R16, R2, RZ ;  /* 0x0000000210587210 */ /* 0x000fc60007f1e0ff */
[----:B------:R-:W4:Y:S01]  /*4a20*/  @P1 LDG.E.LTC128B.64 R76, desc[UR24][R16.64+0x100] ;  /* 0x00010018104c1981 */ /* 0x000f22000c1e1b20 */
[----:B------:R-:W-:-:S05]  /*4a30*/  ISETP.LT.AND P1, PT, R8, R85, P5 ;  /* 0x000000550800720c */ /* 0x000fca0002f21270 */
[----:B------:R-:W4:Y:S01]  /*4a40*/  @P2 LDG.E.LTC128B.64 R78, desc[UR24][R16.64] ;  /* 0x00000018104e2981 */ /* 0x000f22000c1e1b20 */
[----:B------:R-:W-:Y:S01]  /*4a50*/  ISETP.LT.AND P2, PT, R8, R85, P3 ;  /* 0x000000550800720c */ /* 0x000fe20001f41270 */
[----:B------:R-:W-:Y:S01]  /*4a60*/  IMAD.X R89, R17, 0x1, R3, P0 ;  /* 0x0000000111597824 */ /* 0x000fe200000e0603 */
[----:B------:R-:W-:Y:S01]  /*4a70*/  IADD3 R18, P0, PT, R88, R2, RZ ;  /* 0x0000000258127210 */ /* 0x000fe20007f1e0ff */
[----:B--2---:R-:W-:-:S04]  /*4a80*/  VIADD R6, R0, 0xb ;  /* 0x0000000b00067836 */ /* 0x004fc80000000000 */
[----:B------:R-:W-:Y:S01]  /*4a90*/  IMAD.X R19, R89, 0x1, R3, P0 ;  /* 0x0000000159137824 */ /* 0x000fe200000e0603 */
[CC--:B------:R-:W-:Y:S01]  /*4aa0*/  ISETP.LT.AND P0, PT, R6.reuse, R85.reuse, P5 ;  /* 0x000000550600720c */ /* 0x0c0fe20002f01270 */
[----:B------:R-:W2:Y:S01]  /*4ab0*/  @P1 LDG.E.LTC128B.64 R72, desc[UR24][R88.64+0x100] ;  /* 0x0001001858481981 */ /* 0x000ea2000c1e1b20 */
[----:B------:R-:W-:-:S03]  /*4ac0*/  ISETP.LT.AND P1, PT, R6, R85, P3 ;  /* 0x000000550600720c */ /* 0x000fc60001f21270 */
[----:B------:R-:W2:Y:S08]  /*4ad0*/  @P2 LDG.E.LTC128B.64 R74, desc[UR24][R88.64] ;  /* 0x00000018584a2981 */ /* 0x000eb0000c1e1b20 */
[----:B------:R-:W2:Y:S04]  /*4ae0*/  @P0 LDG.E.LTC128B.64 R68, desc[UR24][R18.64+0x100] ;  /* 0x0001001812440981 */ /* 0x000ea8000c1e1b20 */
[----:B------:R-:W2:Y:S01]  /*4af0*/  @P1 LDG.E.LTC128B.64 R70, desc[UR24][R18.64] ;  /* 0x0000001812461981 */ /* 0x000ea2000c1e1b20 */
[----:B------:R-:W-:Y:S06]  /*4b00*/  BAR.SYNC.DEFER_BLOCKING 0x0 ;  /* 0x0000000000007b1d */ /* 0x000fec0000010000 */
[----:B------:R-:W-:-:S04]  /*4b10*/  DEPBAR.LE SB5, 0x8 ;  /* 0x0000d2000000791a */ /* 0x000fc80000000000 */
[----:B------:R-:W-:Y:S04]  /*4b20*/  STS.128 [R87], R32 ;  /* 0x0000002057007388 */ /* 0x000fe80000000c00 */
[----:B------:R-:W-:Y:S04]  /*4b30*/  STS.128 [R87+0x40], R28 ;  /* 0x0000401c57007388 */ /* 0x000fe80000000c00 */
[----:B------:R-:W-:Y:S04]  /*4b40*/  STS.128 [R87+0x80], R24 ;  /* 0x0000801857007388 */ /* 0x000fe80000000c00 */
[----:B------:R-:W-:Y:S01]  /*4b50*/  STS.128 [R87+0xc0], R20 ;  /* 0x0000c01457007388 */ /* 0x000fe20000000c00 */
[----:B------:R-:W-:Y:S06]  /*4b60*/  BAR.SYNC.DEFER_BLOCKING 0x0 ;  /* 0x0000000000007b1d */ /* 0x000fec0000010000 */
[----:B------:R-:W1:Y:S04]  /*4b70*/  LDS.64 R104, [R86+0x100] ;  /* 0x0001000056687984 */ /* 0x000e680000000a00 */
[----:B------:R-:W1:Y:S04]  /*4b80*/  LDS.64 R106, [R86] ;  /* 0x00000000566a7984 */ /* 0x000e680000000a00 */
[----:B------:R-:W1:Y:S04]  /*4b90*/  LDS.64 R94, [R86+0x320] ;  /* 0x00032000565e7984 */ /* 0x000e680000000a00 */
[----:B------:R-:W1:Y:S04]  /*4ba0*/  LDS.64 R100, [R86+0x220] ;  /* 0x0002200056647984 */ /* 0x000e680000000a00 */
[----:B------:R-:W1:Y:S04]  /*4bb0*/  LDS.64 R90, [R86+0x540] ;  /* 0x00054000565a7984 */ /* 0x000e680000000a00 */
[----:B------:R-:W1:Y:S01]  /*4bc0*/  LDS.64 R92, [R86+0x440] ;  /* 0x00044000565c7984 */ /* 0x000e620000000a00 */
[----:B------:R-:W-:-:S03]  /*4bd0*/  ISETP.GE.OR P1, PT, R12, R85, !P4 ;  /* 0x000000550c00720c */ /* 0x000fc60006726670 */
[----:B------:R-:W1:Y:S01]  /*4be0*/  LDS.64 R22, [R86+0x760] ;  /* 0x0007600056167984 */ /* 0x000e620000000a00 */
[----:B------:R-:W-:-:S03]  /*4bf0*/  ISETP.GE.OR P0, PT, R12, R85, !P6 ;  /* 0x000000550c00720c */ /* 0x000fc60007706670 */
[----:B------:R-:W1:Y:S02]  /*4c00*/  LDS.64 R24, [R86+0x660] ;  /* 0x0006600056187984 */ /* 0x000e640000000a00 */
[-C--:B-1----:R-:W-:Y:S02]  /*4c10*/  DMUL R20, R104, R98.reuse ;  /* 0x0000006268147228 */ /* 0x082fe40000000000 */
[-C--:B------:R-:W-:Y:S02]  /*4c20*/  DMUL R32, R106, R98.reuse ;  /* 0x000000626a207228 */ /* 0x080fe40000000000 */
[-C--:B------:R-:W-:Y:S02]  /*4c30*/  DMUL R94, R94, R98.reuse ;  /* 0x000000625e5e7228 */ /* 0x080fe40000000000 */
[-C--:B------:R-:W-:Y:S02]  /*4c40*/  DMUL R100, R100, R98.reuse ;  /* 0x0000006264647228 */ /* 0x080fe40000000000 */
[----:B------:R-:W-:-:S02]  /*4c50*/  DMUL R90, R90, R98 ;  /* 0x000000625a5a7228 */ /* 0x000fc40000000000 */
[-C--:B------:R-:W-:Y:S02]  /*4c60*/  DMUL R92, R92, R98.reuse ;  /* 0x000000625c5c7228 */ /* 0x080fe40000000000 */
[-C--:B------:R-:W-:Y:S02]  /*4c70*/  DMUL R22, R22, R98.reuse ;  /* 0x0000006216167228 */ /* 0x080fe40000000000 */
[----:B------:R-:W-:Y:S02]  /*4c80*/  DMUL R24, R24, R98 ;  /* 0x0000006218187228 */ /* 0x000fe40000000000 */
[-C--:B---3--:R-:W-:Y:S02]  /*4c90*/  DFMA R20, R80, R96.reuse, R20 ;  /* 0x000000605014722b */ /* 0x088fe40000000014 */
[----:B----4-:R-:W-:-:S05]  /*4ca0*/  DFMA R12, R82, R96, R32 ;  /* 0x00000060520c722b */ /* 0x010fca0000000020 */
[----:B------:R-:W-:Y:S01]  /*4cb0*/  @!P1 ST.E.64 desc[UR24][R14.64+0x100], R20 ;  /* 0x000100140e009985 */ /* 0x000fe2000c101b18 */
[----:B------:R-:W-:-:S03]  /*4cc0*/  ISETP.GE.OR P1, PT, R10, R85, !P4 ;  /* 0x000000550a00720c */ /* 0x000fc60006726670 */
[----:B------:R1:W-:Y:S01]  /*4cd0*/  @!P0 ST.E.64 desc[UR24][R14.64], R12 ;  /* 0x0000000c0e008985 */ /* 0x0003e2000c101b18 */
[----:B------:R-:W-:Y:S01]  /*4ce0*/  ISETP.GE.OR P0, PT, R10, R85, !P6 ;  /* 0x000000550a00720c */ /* 0x000fe20007706670 */
[-C--:B------:R-:W-:Y:S02]  /*4cf0*/  DFMA R94, R76, R96.reuse, R94 ;  /* 0x000000604c5e722b */ /* 0x080fe4000000005e */
[----:B------:R-:W-:-:S06]  /*4d00*/  DFMA R100, R78, R96, R100 ;  /* 0x000000604e64722b */ /* 0x000fcc0000000064 */
[----:B------:R-:W-:Y:S01]  /*4d10*/  @!P1 ST.E.64 desc[UR24][R16.64+0x100], R94 ;  /* 0x0001005e10009985 */ /* 0x000fe2000c101b18 */
[----:B------:R-:W-:-:S03]  /*4d20*/  ISETP.GE.OR P1, PT, R8, R85, !P4 ;  /* 0x000000550800720c */ /* 0x000fc60006726670 */
[----:B------:R3:W-:Y:S01]  /*4d30*/  @!P0 ST.E.64 desc[UR24][R16.64], R100 ;  /* 0x0000006410008985 */ /* 0x0007e2000c101b18 */
[----:B------:R-:W-:Y:S01]  /*4d40*/  ISETP.GE.OR P0, PT, R8, R85, !P6 ;  /* 0x000000550800720c */ /* 0x000fe20007706670 */
[-C--:B--2---:R-:W-:Y:S02]  /*4d50*/  DFMA R90, R72, R96.reuse, R90 ;  /* 0x00000060485a722b */ /* 0x084fe4000000005a */
[----:B------:R-:W-:-:S06]  /*4d60*/  DFMA R92, R74, R96, R92 ;  /* 0x000000604a5c722b */ /* 0x000fcc000000005c */
[----:B------:R-:W-:Y:S01]  /*4d70*/  @!P1 ST.E.64 desc[UR24][R88.64+0x100], R90 ;  /* 0x0001005a58009985 */ /* 0x000fe2000c101b18 */
[----:B------:R-:W-:-:S03]  /*4d80*/  ISETP.GE.OR P1, PT, R6, R85, !P4 ;  /* 0x000000550600720c */ /* 0x000fc60006726670 */
[----:B------:R-:W-:Y:S01]  /*4d90*/  @!P0 ST.E.64 desc[UR24][R88.64], R92 ;  /* 0x0000005c58008985 */ /* 0x000fe2000c101b18 */
[----:B------:R-:W-:Y:S01]  /*4da0*/  ISETP.GE.OR P0, PT, R6, R85, !P6 ;  /* 0x000000550600720c */ /* 0x000fe20007706670 */
[-C--:B------:R-:W-:Y:S01]  /*4db0*/  DFMA R22, R68, R96.reuse, R22 ;  /* 0x000000604416722b */ /* 0x080fe20000000016 */
[----:B------:R-:W-:Y:S01]  /*4dc0*/  VIADD R6, R0, 0x10 ;  /* 0x0000001000067836 */ /* 0x000fe20000000000 */
[----:B------:R-:W-:-:S04]  /*4dd0*/  DFMA R24, R70, R96, R24 ;  /* 0x000000604618722b */ /* 0x000fc80000000018 */
[CC--:B------:R-:W-:Y:S02]  /*4de0*/  ISETP.LT.AND P2, PT, R6.reuse, R85.reuse, P3 ;  /* 0x000000550600720c */ /* 0x0c0fe40001f41270 */
[----:B------:R-:W-:Y:S01]  /*4df0*/  @!P1 ST.E.64 desc[UR24][R18.64+0x100], R22 ;  /* 0x0001001612009985 */ /* 0x000fe2000c101b18 */
[----:B------:R-:W-:-:S03]  /*4e00*/  ISETP.LT.AND P1, PT, R6, R85, P5 ;  /* 0x000000550600720c */ /* 0x000fc60002f21270 */
[----:B------:R2:W-:Y:S01]  /*4e10*/  @!P0 ST.E.64 desc[UR24][R18.64], R24 ;  /* 0x0000001812008985 */ /* 0x0005e2000c101b18 */
[----:B-1----:R-:W-:Y:S01]  /*4e20*/  IADD3 R14, P0, PT, R14, UR4, RZ ;  /* 0x000000040e0e7c10 */ /* 0x002fe2000ff1e0ff */
[----:B------:R-:W-:-:S03]  /*4e30*/  VIADD R8, R0, 0x11 ;  /* 0x0000001100087836 */ /* 0x000fc60000000000 */
[----:B------:R-:W-:-:S05]  /*4e40*/  IADD3.X R15, PT, PT, R15, UR5, RZ, P0, !PT ;  /* 0x000000050f0f7c10 */ /* 0x000fca00087fe4ff */
[----:B------:R-:W4:Y:S01]  /*4e50*/  @P2 LDG.E.LTC128B.64 R82, desc[UR24][R14.64] ;  /* 0x000000180e522981 */ /* 0x000f22000c1e1b20 */
[----:B------:R-:W-:-:S03]  /*4e60*/  ISETP.LT.AND P2, PT, R8, R85, P3 ;  /* 0x000000550800720c */ /* 0x000fc60001f41270 */
[----:B------:R-:W4:Y:S01]  /*4e70*/  @P1 LDG.E.LTC128B.64 R80, desc[UR24][R14.64+0x100] ;  /* 0x000100180e501981 */ /* 0x000f22000c1e1b20 */
[----:B------:R-:W-:Y:S02]  /*4e80*/  ISETP.LT.AND P1, PT, R8, R85, P5 ;  /* 0x000000550800720c */ /* 0x000fe40002f21270 */
[----:B---3--:R-:W-:Y:S01]  /*4e90*/  IADD3 R16, P0, PT, R16, UR4, RZ ;  /* 0x0000000410107c10 */ /* 0x008fe2000ff1e0ff */
[----:B------:R-:W-:-:S03]  /*4ea0*/  VIADD R10, R0, 0x12 ;  /* 0x00000012000a7836 */ /* 0x000fc60000000000 */
[----:B------:R-:W-:-:S05]  /*4eb0*/  IADD3.X R17, PT, PT, R17, UR5, RZ, P0, !PT ;  /* 0x0000000511117c10 */ /* 0x000fca00087fe4ff */
[----:B------:R-:W3:Y:S01]  /*4ec0*/  @P2 LDG.E.LTC128B.64 R78, desc[UR24][R16.64] ;  /* 0x00000018104e2981 */ /* 0x000ee2000c1e1b20 */
[----:B------:R-:W-:-:S03]  /*4ed0*/  ISETP.LT.AND P2, PT, R10, R85, P3 ;  /* 0x000000550a00720c */ /* 0x000fc60001f41270 */
[----:B------:R-:W3:Y:S01]  /*4ee0*/  @P1 LDG.E.LTC128B.64 R76, desc[UR24][R16.64+0x100] ;  /* 0x00010018104c1981 */ /* 0x000ee2000c1e1b20 */
[----:B------:R-:W-:Y:S02]  /*4ef0*/  ISETP.LT.AND P1, PT, R10, R85, P5 ;  /* 0x000000550a00720c */ /* 0x000fe40002f21270 */
[----:B--2---:R-:W-:Y:S01]  /*4f00*/  IADD3 R18, P0, PT, R16, R2, RZ ;  /* 0x0000000210127210 */ /* 0x004fe20007f1e0ff */
[----:B------:R-:W-:-:S04]  /*4f10*/  VIADD R12, R0, 0x13 ;  /* 0x00000013000c7836 */ /* 0x000fc80000000000 */
[----:B------:R-:W-:Y:S01]  /*4f20*/  IMAD.X R19, R17, 0x1, R3, P0 ;  /* 0x0000000111137824 */ /* 0x000fe200000e0603 */
[----:B------:R-:W-:-:S04]  /*4f30*/  IADD3 R20, P0, PT, R18, R2, RZ ;  /* 0x0000000212147210 */ /* 0x000fc80007f1e0ff */
[----:B------:R-:W2:Y:S04]  /*4f40*/  @P2 LDG.E.LTC128B.64 R74, desc[UR24][R18.64] ;  /* 0x00000018124a2981 */ /* 0x000ea8000c1e1b20 */
[----:B------:R-:W2:Y:S01]  /*4f50*/  @P1 LDG.E.LTC128B.64 R72, desc[UR24][R18.64+0x100] ;  /* 0x0001001812481981 */ /* 0x000ea2000c1e1b20 */
[CC--:B------:R-:W-:Y:S01]  /*4f60*/  ISETP.LT.AND P1, PT, R12.reuse, R85.reuse, P3 ;  /* 0x000000550c00720c */ /* 0x0c0fe20001f21270 */
[----:B------:R-:W-:Y:S01]  /*4f70*/  IMAD.X R21, R19, 0x1, R3, P0 ;  /* 0x0000000113157824 */ /* 0x000fe200000e0603 */
[----:B------:R-:W-:-:S11]  /*4f80*/  ISETP.LT.AND P0, PT, R12, R85, P5 ;  /* 0x000000550c00720c */ /* 0x000fd60002f01270 */
[----:B------:R-:W2:Y:S04]  /*4f90*/  @P1 LDG.E.LTC128B.64 R70, desc[UR24][R20.64] ;  /* 0x0000001814461981 */ /* 0x000ea8000c1e1b20 */
[----:B------:R-:W2:Y:S01]  /*4fa0*/  @P0 LDG.E.LTC128B.64 R68, desc[UR24][R20.64+0x100] ;  /* 0x0001001814440981 */ /* 0x000ea2000c1e1b20 */
[----:B------:R-:W-:Y:S06]  /*4fb0*/  BAR.SYNC.DEFER_BLOCKING 0x0 ;  /* 0x0000000000007b1d */ /* 0x000fec0000010000 */
[----:B------:R-:W-:-:S04]  /*4fc0*/  DEPBAR.LE SB5, 0x5 ;  /* 0x0000d1400000791a */ /* 0x000fc80000000000 */
[----:B------:R-:W-:Y:S04]  /*4fd0*/  STS.128 [R87], R36 ;  /* 0x0000002457007388 */ /* 0x000fe80000000c00 */
[----:B------:R-:W-:Y:S04]  /*4fe0*/  STS.128 [R87+0x40], R40 ;  /* 0x0000402857007388 */ /* 0x000fe80000000c00 */
[----:B------:R-:W-:Y:S01]  /*4ff0*/  STS.128 [R87+0x80], R44 ;  /* 0x0000802c57007388 */ /* 0x000fe20000000c00 */
[----:B------:R-:W-:-:S04]  /*5000*/  DEPBAR.LE SB5, 0x4 ;  /* 0x0000d1000000791a */ /* 0x000fc80000000000 */
[----:B------:R-:W-:Y:S01]  /*5010*/  STS.128 [R87+0xc0], R48 ;  /* 0x0000c03057007388 */ /* 0x000fe20000000c00 */
[----:B------:R-:W-:Y:S06]  /*5020*/  BAR.SYNC.DEFER_BLOCKING 0x0 ;  /* 0x0000000000007b1d */ /* 0x000fec0000010000 */
[----:B------:R-:W1:Y:S04]  /*5030*/  LDS.64 R24, [R86] ;  /* 0x0000000056187984 */ /* 0x000e680000000a00 */
[----:B------:R-:W1:Y:S04]  /*5040*/  LDS.64 R22, [R86+0x100] ;  /* 0x0001000056167984 */ /* 0x000e680000000a00 */
[----:B------:R-:W1:Y:S04]  /*5050*/  LDS.64 R32, [R86+0x220] ;  /* 0x0002200056207984 */ /* 0x000e680000000a00 */
[----:B------:R-:W1:Y:S04]  /*5060*/  LDS.64 R30, [R86+0x320] ;  /* 0x00032000561e7984 */ /* 0x000e680000000a00 */
[----:B------:R-:W1:Y:S04]  /*5070*/  LDS.64 R28, [R86+0x440] ;  /* 0x00044000561c7984 */ /* 0x000e680000000a00 */
[----:B------:R-:W1:Y:S01]  /*5080*/  LDS.64 R26, [R86+0x540] ;  /* 0x00054000561a7984 */ /* 0x000e620000000a00 */
[----:B------:R-:W-:-:S02]  /*5090*/  ISETP.GE.OR P0, PT, R6, R85, !P6 ;  /* 0x000000550600720c */ /* 0x000fc40007706670 */
[----:B------:R-:W-:Y:S01]  /*50a0*/  ISETP.GE.OR P1, PT, R6, R85, !P4 ;  /* 0x000000550600720c */ /* 0x000fe20006726670 */
[----:B------:R-:W1:Y:S02]  /*50b0*/  LDS.64 R34, [R86+0x760] ;  /* 0x0007600056227984 */ /* 0x000e640000000a00 */
[-C--:B-1----:R-:W-:Y:S02]  /*50c0*/  DMUL R36, R24, R98.reuse ;  /* 0x0000006218247228 */ /* 0x082fe40000000000 */
[----:B------:R-:W1:Y:S01]  /*50d0*/  LDS.64 R24, [R86+0x660] ;  /* 0x0006600056187984 */ /* 0x000e620000000a00 */
[-C--:B------:R-:W-:Y:S02]  /*50e0*/  DMUL R22, R22, R98.reuse ;  /* 0x0000006216167228 */ /* 0x080fe40000000000 */
[-C--:B------:R-:W-:Y:S02]  /*50f0*/  DMUL R32, R32, R98.reuse ;  /* 0x0000006220207228 */ /* 0x080fe40000000000 */
[----:B------:R-:W-:-:S02]  /*5100*/  DMUL R30, R30, R98 ;  /* 0x000000621e1e7228 */ /* 0x000fc40000000000 */
[-C--:B------:R-:W-:Y:S02]  /*5110*/  DMUL R28, R28, R98.reuse ;  /* 0x000000621c1c7228 */ /* 0x080fe40000000000 */
[-C--:B------:R-:W-:Y:S02]  /*5120*/  DMUL R26, R26, R98.reuse ;  /* 0x000000621a1a7228 */ /* 0x080fe40000000000 */
[-C--:B------:R-:W-:Y:S02]  /*5130*/  DMUL R34, R34, R98.reuse ;  /* 0x0000006222227228 */ /* 0x080fe40000000000 */
[----:B-1----:R-:W-:Y:S02]  /*5140*/  DMUL R24, R24, R98 ;  /* 0x0000006218187228 */ /* 0x002fe40000000000 */
[-C--:B----4-:R-:W-:Y:S02]  /*5150*/  DFMA R6, R82, R96.reuse, R36 ;  /* 0x000000605206722b */ /* 0x090fe40000000024 */
[----:B------:R-:W-:-:S05]  /*5160*/  DFMA R22, R80, R96, R22 ;  /* 0x000000605016722b */ /* 0x000fca0000000016 */
[----:B------:R-:W-:Y:S01]  /*5170*/  @!P0 ST.E.64 desc[UR24][R14.64], R6 ;  /* 0x000000060e008985 */ /* 0x000fe2000c101b18 */
[----:B------:R-:W-:-:S03]  /*5180*/  ISETP.GE.OR P0, PT, R8, R85, !P6 ;  /* 0x000000550800720c */ /* 0x000fc60007706670 */
[----:B------:R1:W-:Y:S01]  /*5190*/  @!P1 ST.E.64 desc[UR24][R14.64+0x100], R22 ;  /* 0x000100160e009985 */ /* 0x0003e2000c101b18 */
[----:B------:R-:W-:Y:S01]  /*51a0*/  ISETP.GE.OR P1, PT, R8, R85, !P4 ;  /* 0x000000550800720c */ /* 0x000fe20006726670 */
[-C--:B---3--:R-:W-:Y:S02]  /*51b0*/  DFMA R32, R78, R96.reuse, R32 ;  /* 0x000000604e20722b */ /* 0x088fe40000000020 */
        /* <DEDUP_REMOVED lines=11> */
[-C--:B------:R-:W-:Y:S02]  /*5270*/  DFMA R24, R70, R96.reuse, R24 ;  /* 0x000000604618722b */ /* 0x080fe40000000018 */
[----:B------:R-:W-:-:S06]  /*5280*/  DFMA R34, R68, R96, R34 ;  /* 0x000000604422722b */ /* 0x000fcc0000000022 */
[----:B------:R-:W-:Y:S01]  /*5290*/  @!P0 ST.E.64 desc[UR24][R20.64], R24 ;  /* 0x0000001814008985 */ /* 0x000fe2000c101b18 */
[----:B------:R-:W-:Y:S02]  /*52a0*/  IADD3 R10, P0, PT, R14, UR4, RZ ;  /* 0x000000040e0a7c10 */ /* 0x000fe4000ff1e0ff */
[----:B-1----:R-:W-:Y:S01]  /*52b0*/  IADD3 R14, P2, PT, R16, UR4, RZ ;  /* 0x00000004100e7c10 */ /* 0x002fe2000ff5e0ff */
[----:B------:R-:W-:Y:S01]  /*52c0*/  @!P1 ST.E.64 desc[UR24][R20.64+0x100], R34 ;  /* 0x0001002214009985 */ /* 0x000fe2000c101b18 */
[----:B------:R-:W-:Y:S02]  /*52d0*/  IADD3.X R11, PT, PT, R15, UR5, RZ, P0, !PT ;  /* 0x000000050f0b7c10 */ /* 0x000fe400087fe4ff */
[-C--:B------:R-:W-:Y:S02]  /*52e0*/  IADD3 R12, P1, PT, R14, R2.reuse, RZ ;  /* 0x000000020e0c7210 */ /* 0x080fe40007f3e0ff */
[----:B------:R-:W-:Y:S01]  /*52f0*/  IADD3.X R15, PT, PT, R17, UR5, RZ, P2, !PT ;  /* 0x00000005110f7c10 */ /* 0x000fe200097fe4ff */
[----:B------:R-:W-:Y:S01]  /*5300*/  VIADD R6, R0, 0x18 ;  /* 0x0000001800067836 */ /* 0x000fe20000000000 */
[----:B---3--:R-:W-:Y:S01]  /*5310*/  IADD3 R16, P0, PT, R12, R2, RZ ;  /* 0x000000020c107210 */ /* 0x008fe20007f1e0ff */
[----:B------:R-:W-:-:S02]  /*5320*/  VIADD R2, R0, 0x19 ;  /* 0x0000001900027836 */ /* 0x000fc40000000000 */
[----:B------:R-:W-:Y:S01]  /*5330*/  IMAD.X R13, R15, 0x1, R3, P1 ;  /* 0x000000010f0d7824 */ /* 0x000fe200008e0603 */
[----:B------:R-:W-:-:S03]  /*5340*/  ISETP.LT.AND P1, PT, R6, R85, P3 ;  /* 0x000000550600720c */ /* 0x000fc60001f21270 */
[----:B------:R-:W-:Y:S01]  /*5350*/  IMAD.X R17, R13, 0x1, R3, P0 ;  /* 0x000000010d117824 */ /* 0x000fe200000e0603 */
[----:B------:R-:W-:Y:S01]  /*5360*/  ISETP.LT.AND P0, PT, R2, R85, P3 ;  /* 0x000000550200720c */ /* 0x000fe20001f01270 */
[----:B------:R-:W-:-:S08]  /*5370*/  VIADD R8, R0, 0x1a ;  /* 0x0000001a00087836 */ /* 0x000fd00000000000 */
[----:B------:R-:W2:Y:S01]  /*5380*/  @P1 LDG.E.LTC128B.64 R82, desc[UR24][R10.64] ;  /* 0x000000180a521981 */ /* 0x000ea2000c1e1b20 */
[----:B------:R-:W-:-:S03]  /*5390*/  ISETP.LT.AND P1, PT, R8, R85, P3 ;  /* 0x000000550800720c */ /* 0x000fc60001f21270 */
[----:B------:R-:W3:Y:S01]  /*53a0*/  @P0 LDG.E.LTC128B.64 R78, desc[UR24][R14.64] ;  /* 0x000000180e4e0981 */ /* 0x000ee2000c1e1b20 */
[-C--:B------:R-:W-:Y:S01]  /*53b0*/  ISETP.LT.AND P0, PT, R6, R85.reuse, P5 ;  /* 0x000000550600720c */ /* 0x080fe20002f01270 */
[----:B------:R-:W-:Y:S01]  /*53c0*/  VIADD R0, R0, 0x1b ;  /* 0x0000001b00007836 */ /* 0x000fe20000000000 */
[----:B------:R-:W-:-:S07]  /*53d0*/  ISETP.LT.AND P2, PT, R2, R85, P5 ;  /* 0x000000550200720c */ /* 0x000fce0002f41270 */
[----:B------:R-:W4:Y:S01]  /*53e0*/  @P1 LDG.E.LTC128B.64 R74, desc[UR24][R12.64] ;  /* 0x000000180c4a1981 */ /* 0x000f22000c1e1b20 */
[----:B------:R-:W-:-:S03]  /*53f0*/  ISETP.LT.AND P1, PT, R8, R85, P5 ;  /* 0x000000550800720c */ /* 0x000fc60002f21270 */
[----:B------:R-:W3:Y:S01]  /*5400*/  @P0 LDG.E.LTC128B.64 R80, desc[UR24][R10.64+0x100] ;  /* 0x000100180a500981 */ /* 0x000ee2000c1e1b20 */
[----:B------:R-:W-:-:S03]  /*5410*/  ISETP.LT.AND P0, PT, R0, R85, P3 ;  /* 0x000000550000720c */ /* 0x000fc60001f01270 */
[----:B------:R-:W4:Y:S06]  /*5420*/  @P2 LDG.E.LTC128B.64 R76, desc[UR24][R14.64+0x100] ;  /* 0x000100180e4c2981 */ /* 0x000f2c000c1e1b20 */
[----:B------:R-:W4:Y:S04]  /*5430*/  @P1 LDG.E.LTC128B.64 R72, desc[UR24][R12.64+0x100] ;  /* 0x000100180c481981 */ /* 0x000f28000c1e1b20 */
[----:B------:R-:W4:Y:S01]  /*5440*/  @P0 LDG.E.LTC128B.64 R70, desc[UR24][R16.64] ;  /* 0x0000001810460981 */ /* 0x000f22000c1e1b20 */
[----:B------:R-:W-:-:S13]  /*5450*/  ISETP.LT.AND P0, PT, R0, R85, P5 ;  /* 0x000000550000720c */ /* 0x000fda0002f01270 */
[----:B------:R-:W4:Y:S01]  /*5460*/  @P0 LDG.E.LTC128B.64 R68, desc[UR24][R16.64+0x100] ;  /* 0x0001001810440981 */ /* 0x000f22000c1e1b20 */
[----:B------:R-:W-:Y:S01]  /*5470*/  BAR.SYNC.DEFER_BLOCKING 0x0 ;  /* 0x0000000000007b1d */ /* 0x000fe20000010000 */
[----:B------:R-:W-:-:S05]  /*5480*/  P2R R4, PR, RZ, 0x10 ;  /* 0x00000010ff047803 */ /* 0x000fca0000000000 */
[----:B-----5:R-:W-:Y:S04]  /*5490*/  STS.128 [R87], R64 ;  /* 0x0000004057007388 */ /* 0x020fe80000000c00 */
[----:B------:R-:W-:Y:S04]  /*54a0*/  STS.128 [R87+0x40], R60 ;  /* 0x0000403c57007388 */ /* 0x000fe80000000c00 */
[----:B------:R-:W-:Y:S04]  /*54b0*/  STS.128 [R87+0x80], R56 ;  /* 0x0000803857007388 */ /* 0x000fe80000000c00 */
[----:B------:R-:W-:Y:S01]  /*54c0*/  STS.128 [R87+0xc0], R52 ;  /* 0x0000c03457007388 */ /* 0x000fe20000000c00 */
[----:B------:R-:W-:Y:S01]  /*54d0*/  BAR.SYNC.DEFER_BLOCKING 0x0 ;  /* 0x0000000000007b1d */ /* 0x000fe20000010000 */
[----:B------:R-:W-:-:S05]  /*54e0*/  ISETP.NE.AND P5, PT, R4, RZ, PT ;  /* 0x000000ff0400720c */ /* 0x000fca0003fa5270 */
[----:B------:R-:W1:Y:S04]  /*54f0*/  LDS.64 R18, [R86] ;  /* 0x0000000056127984 */ /* 0x000e680000000a00 */
[----:B------:R-:W1:Y:S04]  /*5500*/  LDS.64 R4, [R86+0x100] ;  /* 0x0001000056047984 */ /* 0x000e680000000a00 */
[----:B------:R-:W1:Y:S04]  /*5510*/  LDS.64 R28, [R86+0x220] ;  /* 0x00022000561c7984 */ /* 0x000e680000000a00 */
[----:B------:R-:W1:Y:S04]  /*5520*/  LDS.64 R26, [R86+0x320] ;  /* 0x00032000561a7984 */ /* 0x000e680000000a00 */
[----:B------:R-:W1:Y:S04]  /*5530*/  LDS.64 R24, [R86+0x440] ;  /* 0x0004400056187984 */ /* 0x000e680000000a00 */
[----:B------:R-:W1:Y:S04]  /*5540*/  LDS.64 R22, [R86+0x540] ;  /* 0x0005400056167984 */ /* 0x000e680000000a00 */
[----:B------:R-:W1:Y:S04]  /*5550*/  LDS.64 R20, [R86+0x660] ;  /* 0x0006600056147984 */ /* 0x000e680000000a00 */
[----:B------:R-:W1:Y:S01]  /*5560*/  LDS.64 R30, [R86+0x760] ;  /* 0x00076000561e7984 */ /* 0x000e620000000a00 */
[----:B------:R-:W-:-:S02]  /*5570*/  ISETP.GE.OR P1, PT, R6, R85, !P6 ;  /* 0x000000550600720c */ /* 0x000fc40007726670 */
[-C--:B------:R-:W-:Y:S01]  /*5580*/  ISETP.GE.OR P0, PT, R6, R85.reuse, !P5 ;  /* 0x000000550600720c */ /* 0x080fe20006f06670 */
[-C--:B-1----:R-:W-:Y:S02]  /*5590*/  DMUL R18, R18, R98.reuse ;  /* 0x0000006212127228 */ /* 0x082fe40000000000 */
[-C--:B------:R-:W-:Y:S01]  /*55a0*/  DMUL R4, R4, R98.reuse ;  /* 0x0000006204047228 */ /* 0x080fe20000000000 */
[CC--:B------:R-:W-:Y:S01]  /*55b0*/  ISETP.GE.OR P4, PT, R2.reuse, R85.reuse, !P6 ;  /* 0x000000550200720c */ /* 0x0c0fe20007786670 */
[-C--:B------:R-:W-:Y:S01]  /*55c0*/  DMUL R28, R28, R98.reuse ;  /* 0x000000621c1c7228 */ /* 0x080fe20000000000 */
[-C--:B------:R-:W-:Y:S01]  /*55d0*/  ISETP.GE.OR P3, PT, R2, R85.reuse, !P5 ;  /* 0x000000550200720c */ /* 0x080fe20006f66670 */
[-C--:B------:R-:W-:Y:S01]  /*55e0*/  DMUL R26, R26, R98.reuse ;  /* 0x000000621a1a7228 */ /* 0x080fe20000000000 */
[----:B------:R-:W-:Y:S01]  /*55f0*/  ISETP.GE.OR P2, PT, R8, R85, !P6 ;  /* 0x000000550800720c */ /* 0x000fe20007746670 */
[-C--:B------:R-:W-:Y:S02]  /*5600*/  DMUL R24, R24, R98.reuse ;  /* 0x0000006218187228 */ /* 0x080fe40000000000 */
[----:B------:R-:W-:-:S02]  /*5610*/  DMUL R22, R22, R98 ;  /* 0x0000006216167228 */ /* 0x000fc40000000000 */
[-C--:B------:R-:W-:Y:S02]  /*5620*/  DMUL R20, R20, R98.reuse ;  /* 0x0000006214147228 */ /* 0x080fe40000000000 */
[----:B------:R-:W-:Y:S02]  /*5630*/  DMUL R30, R30, R98 ;  /* 0x000000621e1e7228 */ /* 0x000fe40000000000 */
[----:B--2---:R-:W-:-:S07]  /*5640*/  DFMA R18, R82, R96, R18 ;  /* 0x000000605212722b */ /* 0x004fce0000000012 */
[----:B------:R1:W-:Y:S01]  /*5650*/  @!P1 ST.E.64 desc[UR24][R10.64], R18 ;  /* 0x000000120a009985 */ /* 0x0003e2000c101b18 */
[----:B------:R-:W-:Y:S01]  /*5660*/  ISETP.GE.OR P1, PT, R8, R85, !P5 ;  /* 0x000000550800720c */ /* 0x000fe20006f26670 */
[-C--:B---3--:R-:W-:Y:S02]  /*5670*/  DFMA R4, R80, R96.reuse, R4 ;  /* 0x000000605004722b */ /* 0x088fe40000000004 */
[----:B------:R-:W-:-:S05]  /*5680*/  DFMA R28, R78, R96, R28 ;  /* 0x000000604e1c722b */ /* 0x000fca000000001c */
[----:B------:R1:W-:Y:S01]  /*5690*/  @!P0 ST.E.64 desc[UR24][R10.64+0x100], R4 ;  /* 0x000100040a008985 */ /* 0x0003e2000c101b18 */
[CC--:B------:R-:W-:Y:S01]  /*56a0*/  ISETP.GE.OR P0, PT, R0.reuse, R85.reuse, !P6 ;  /* 0x000000550000720c */ /* 0x0c0fe20007706670 */
[-C--:B----4-:R-:W-:Y:S02]  /*56b0*/  DFMA R26, R76, R96.reuse, R26 ;  /* 0x000000604c1a722b */ /* 0x090fe4000000001a */
[-C--:B------:R-:W-:Y:S02]  /*56c0*/  DFMA R24, R74, R96.reuse, R24 ;  /* 0x000000604a18722b */ /* 0x080fe40000000018 */
[-C--:B------:R-:W-:Y:S02]  /*56d0*/  DFMA R22, R72, R96.reuse, R22 ;  /* 0x000000604816722b */ /* 0x080fe40000000016 */
[-C--:B------:R-:W-:Y:S01]  /*56e0*/  DFMA R20, R70, R96.reuse, R20 ;  /* 0x000000604614722b */ /* 0x080fe20000000014 */
[----:B------:R1:W-:Y:S04]  /*56f0*/  @!P4 ST.E.64 desc[UR24][R14.64], R28 ;  /* 0x0000001c0e00c985 */ /* 0x0003e8000c101b18 */
[----:B------:R1:W-:Y:S04]  /*5700*/  @!P3 ST.E.64 desc[UR24][R14.64+0x100], R26 ;  /* 0x0001001a0e00b985 */ /* 0x0003e8000c101b18 */
[----:B------:R1:W-:Y:S04]  /*5710*/  @!P2 ST.E.64 desc[UR24][R12.64], R24 ;  /* 0x000000180c00a985 */ /* 0x0003e8000c101b18 */
[----:B------:R1:W-:Y:S04]  /*5720*/  @!P1 ST.E.64 desc[UR24][R12.64+0x100], R22 ;  /* 0x000100160c009985 */ /* 0x0003e8000c101b18 */
[----:B------:R1:W-:Y:S01]  /*5730*/  @!P0 ST.E.64 desc[UR24][R16.64], R20 ;  /* 0x0000001410008985 */ /* 0x0003e2000c101b18 */
[----:B------:R-:W-:Y:S01]  /*5740*/  ISETP.GE.OR P0, PT, R0, R85, !P5 ;  /* 0x000000550000720c */ /* 0x000fe20006f06670 */
[----:B------:R-:W-:-:S12]  /*5750*/  DFMA R30, R68, R96, R30 ;  /* 0x00000060441e722b */ /* 0x000fd8000000001e */
[----:B------:R-:W-:Y:S05]  /*5760*/  @P0 BRA `(.L_x_18) ;  /* 0x0000000c006c0947 */ /* 0x000fea0003800000 */
[----:B------:R3:W-:Y:S01]  /*5770*/  ST.E.64 desc[UR24][R16.64+0x100], R30 ;  /* 0x0001001e10007985 */ /* 0x0007e2000c101b18 */
[----:B------:R-:W-:Y:S05]  /*5780*/  BRA `(.L_x_18) ;  /* 0x0000000c00647947 */ /* 0x000fea0003800000 */
.L_x_17:
[----:B------:R-:W-:Y:S05]  /*5790*/  WARPSYNC.ALL ;  /* 0x0000000000007948 */ /* 0x000fea0003800000 */
[----:B------:R-:W-:Y:S01]  /*57a0*/  BAR.SYNC.DEFER_BLOCKING 0x0 ;  /* 0x0000000000007b1d */ /* 0x000fe20000010000 */
[----:B------:R-:W-:Y:S01]  /*57b0*/  LOP3.LUT P0, R88, R88, 0xff, RZ, 0xc0, !PT ;  /* 0x000000ff58587812 */ /* 0x000fe2000780c0ff */
[----:B------:R-:W-:Y:S01]  /*57c0*/  VIADD R2, R0, 0x1 ;  /* 0x0000000100027836 */ /* 0x000fe20000000000 */
[----:B------:R-:W-:Y:S02]  /*57d0*/  LOP3.LUT P1, R89, R89, 0xff, RZ, 0xc0, !PT ;  /* 0x000000ff59597812 */ /* 0x000fe4000782c0ff */
[----:B------:R-:W-:Y:S01]  /*57e0*/  ISETP.NE.AND P5, PT, R88, RZ, PT ;  /* 0x000000ff5800720c */ /* 0x000fe20003fa5270 */
[----:B------:R-:W2:Y:S01]  /*57f0*/  LDCU UR10, c[0x0][0x380] ;  /* 0x00007000ff0a77ac */ /* 0x000ea20008000800 */
[----:B------:R-:W-:Y:S01]  /*5800*/  ISETP.NE.AND P6, PT, R89, RZ, PT ;  /* 0x000000ff5900720c */ /* 0x000fe20003fc5270 */
[----:B------:R-:W3:Y:S01]  /*5810*/  LDCU.64 UR6, c[0x0][0x3f8] ;  /* 0x00007f00ff0677ac */ /* 0x000ee20008000a00 */
[----:B------:R-:W4:Y:S01]  /*5820*/  LDCU.64 UR4, c[0x0][0x410] ;  /* 0x00008200ff0477ac */ /* 0x000f220008000a00 */
[----:B------:R-:W-:-:S04]  /*5830*/  DEPBAR.LE SB5, 0xf ;  /* 0x0000d3c00000791a */ /* 0x000fc80000000000 */
[----:B------:R-:W-:Y:S01]  /*5840*/  STS.128 [R87], R4 ;  /* 0x0000000457007388 */ /* 0x000fe20000000c00 */
[C---:B--2---:R-:W-:Y:S02]  /*5850*/  ISETP.GE.OR P0, PT, R0.reuse, UR10, !P0 ;  /* 0x0000000a00007c0c */ /* 0x044fe4000c706670 */
[----:B------:R-:W-:Y:S01]  /*5860*/  ISETP.GE.OR P1, PT, R0, UR10, !P1 ;  /* 0x0000000a00007c0c */ /* 0x000fe2000cf26670 */
[----:B------:R-:W-:-:S04]  /*5870*/  DEPBAR.LE SB5, 0xe ;  /* 0x0000d3800000791a */ /* 0x000fc80000000000 */
[----:B------:R-:W-:Y:S01]  /*5880*/  STS.128 [R87+0x40], R8 ;  /* 0x0000400857007388 */ /* 0x000fe20000000c00 */
[C---:B------:R-:W-:Y:S02]  /*5890*/  ISETP.GE.OR P3, PT, R2.reuse, UR10, !P5 ;  /* 0x0000000a02007c0c */ /* 0x040fe4000ef66670 */
[----:B------:R-:W-:Y:S01]  /*58a0*/  ISETP.GE.OR P2, PT, R2, UR10, !P6 ;  /* 0x0000000a02007c0c */ /* 0x000fe2000f746670 */
[----:B------:R-:W-:-:S04]  /*58b0*/  DEPBAR.LE SB5, 0xc ;  /* 0x0000d3000000791a */ /* 0x000fc80000000000 */
[----:B------:R-:W-:Y:S01]  /*58c0*/  STS.128 [R87+0x80], R12 ;  /* 0x0000800c57007388 */ /* 0x000fe20000000c00 */
[----:B------:R-:W-:-:S03]  /*58d0*/  VIADD R2, R0, 0x2 ;  /* 0x0000000200027836 */ /* 0x000fc60000000000 */
[----:B------:R-:W-:Y:S01]  /*58e0*/  STS.128 [R87+0xc0], R16 ;  /* 0x0000c01057007388 */ /* 0x000fe20000000c00 */
[----:B------:R-:W-:Y:S01]  /*58f0*/  BAR.SYNC.DEFER_BLOCKING 0x0 ;  /* 0x0000000000007b1d */ /* 0x000fe20000010000 */
[----:B------:R-:W-:-:S05]  /*5900*/  ISETP.GE.OR P4, PT, R2, UR10, !P5 ;  /* 0x0000000a02007c0c */ /* 0x000fca000ef86670 */
[----:B------:R-:W2:Y:S04]  /*5910*/  @!P0 LDS.64 R74, [R86] ;  /* 0x00000000564a8984 */ /* 0x000ea80000000a00 */
[----:B------:R-:W3:Y:S04]  /*5920*/  LDS.64 R76, [R86+0x100] ;  /* 0x00010000564c7984 */ /* 0x000ee80000000a00 */
[----:B------:R-:W4:Y:S04]  /*5930*/  LDS.64 R72, [R86+0x220] ;  /* 0x0002200056487984 */ /* 0x000f280000000a00 */
[----:B-1----:R-:W1:Y:S04]  /*5940*/  LDS.64 R70, [R86+0x320] ;  /* 0x0003200056467984 */ /* 0x002e680000000a00 */
[----:B------:R-:W-:Y:S04]  /*5950*/  LDS.64 R4, [R86+0x540] ;  /* 0x0005400056047984 */ /* 0x000fe80000000a00 */
[----:B------:R-:W1:Y:S04]  /*5960*/  LDS.64 R68, [R86+0x440] ;  /* 0x0004400056447984 */ /* 0x000e680000000a00 */
[----:B------:R-:W1:Y:S04]  /*5970*/  LDS.64 R8, [R86+0x660] ;  /* 0x0006600056087984 */ /* 0x000e680000000a00 */
[----:B------:R-:W1:Y:S01]  /*5980*/  LDS.64 R6, [R86+0x760] ;  /* 0x0007600056067984 */ /* 0x000e620000000a00 */
[----:B--2---:R-:W-:-:S02]  /*5990*/  @!P0 DMUL R74, R74, R98 ;  /* 0x000000624a4a8228 */ /* 0x004fc40000000000 */
[----:B---3--:R-:W-:-:S05]  /*59a0*/  @!P1 DMUL R76, R76, R98 ;  /* 0x000000624c4c9228 */ /* 0x008fca0000000000 */
[----:B------:R-:W-:Y:S01]  /*59b0*/  @!P0 ST.E.64 desc[UR24][R100.64], R74 ;  /* 0x0000004a64008985 */ /* 0x000fe2000c101b18 */
[----:B------:R-:W-:Y:S01]  /*59c0*/  IADD3 R10, P0, PT, R100, UR6, RZ ;  /* 0x00000006640a7c10 */ /* 0x000fe2000ff1e0ff */
[-C--:B----4-:R-:W-:Y:S02]  /*59d0*/  @!P3 DMUL R72, R72, R98.reuse ;  /* 0x000000624848b228 */ /* 0x090fe40000000000 */
[----:B------:R-:W-:Y:S01]  /*59e0*/  @!P1 ST.E.64 desc[UR24][R100.64+0x100], R76 ;  /* 0x0001004c64009985 */ /* 0x000fe2000c101b18 */
[-C--:B-1----:R-:W-:Y:S01]  /*59f0*/  @!P2 DMUL R70, R70, R98.reuse ;  /* 0x000000624646a228 */ /* 0x082fe20000000000 */
[----:B------:R-:W-:Y:S02]  /*5a00*/  IADD3.X R11, PT, PT, R101, UR7, RZ, P0, !PT ;  /* 0x00000007650b7c10 */ /* 0x000fe400087fe4ff */
[----:B------:R-:W-:Y:S01]  /*5a10*/  ISETP.GE.OR P1, PT, R2, UR10, !P6 ;  /* 0x0000000a02007c0c */ /* 0x000fe2000f726670 */
[----:B------:R-:W-:Y:S01]  /*5a20*/  VIADD R2, R0, 0x3 ;  /* 0x0000000300027836 */ /* 0x000fe20000000000 */
[----:B------:R-:W-:Y:S01]  /*5a30*/  IADD3 R12, P0, PT, R10, UR6, RZ ;  /* 0x000000060a0c7c10 */ /* 0x000fe2000ff1e0ff */
[----:B------:R-:W-:Y:S01]  /*5a40*/  @!P3 ST.E.64 desc[UR24][R10.64], R72 ;  /* 0x000000480a00b985 */ /* 0x000fe2000c101b18 */
[----:B------:R-:W-:-:S02]  /*5a50*/  @!P4 DMUL R68, R68, R98 ;  /* 0x000000624444c228 */ /* 0x000fc40000000000 */
[C---:B------:R-:W-:Y:S01]  /*5a60*/  ISETP.GE.OR P3, PT, R2.reuse, UR10, !P5 ;  /* 0x0000000a02007c0c */ /* 0x040fe2000ef66670 */
[----:B------:R-:W-:Y:S01]  /*5a70*/  @!P2 ST.E.64 desc[UR24][R10.64+0x100], R70 ;  /* 0x000100460a00a985 */ /* 0x000fe2000c101b18 */
[----:B------:R-:W-:Y:S01]  /*5a80*/  ISETP.GE.OR P2, PT, R2, UR10, !P6 ;  /* 0x0000000a02007c0c */ /* 0x000fe2000f746670 */
[----:B------:R-:W-:Y:S01]  /*5a90*/  VIADD R2, R0, 0x8 ;  /* 0x0000000800027836 */ /* 0x000fe20000000000 */
[----:B------:R-:W-:-:S03]  /*5aa0*/  IADD3.X R13, PT, PT, R11, UR7, RZ, P0, !PT ;  /* 0x000000070b0d7c10 */ /* 0x000fc600087fe4ff */
[-C--:B------:R-:W-:Y:S01]  /*5ab0*/  @!P1 DMUL R14, R4, R98.reuse ;  /* 0x00000062040e9228 */ /* 0x080fe20000000000 */
[----:B------:R-:W-:Y:S01]  /*5ac0*/  IADD3 R4, P0, PT, R12, UR6, RZ ;  /* 0x000000060c047c10 */ /* 0x000fe2000ff1e0ff */
[----:B------:R-:W-:Y:S04]  /*5ad0*/  @!P4 ST.E.64 desc[UR24][R12.64], R68 ;  /* 0x000000440c00c985 */ /* 0x000fe8000c101b18 */
[-C--:B------:R-:W-:Y:S01]  /*5ae0*/  @!P3 DMUL R8, R8, R98.reuse ;  /* 0x000000620808b228 */ /* 0x080fe20000000000 */
[----:B------:R-:W-:Y:S01]  /*5af0*/  IADD3.X R5, PT, PT, R13, UR7, RZ, P0, !PT ;  /* 0x000000070d057c10 */ /* 0x000fe200087fe4ff */
[----:B------:R-:W-:Y:S01]  /*5b00*/  @!P2 DMUL R6, R6, R98 ;  /* 0x000000620606a228 */ /* 0x000fe20000000000 */
[----:B------:R-:W-:Y:S01]  /*5b10*/  @!P1 ST.E.64 desc[UR24][R12.64+0x100], R14 ;  /* 0x0001000e0c009985 */ /* 0x000fe2000c101b18 */
[----:B------:R-:W-:-:S02]  /*5b20*/  ISETP.GE.OR P0, PT, R2, UR10, !P5 ;  /* 0x0000000a02007c0c */ /* 0x000fc4000ef06670 */
[----:B------:R-:W-:Y:S01]  /*5b30*/  ISETP.GE.OR P1, PT, R2, UR10, !P6 ;  /* 0x0000000a02007c0c */ /* 0x000fe2000f726670 */
[----:B------:R1:W-:Y:S01]  /*5b40*/  @!P3 ST.E.64 desc[UR24][R4.64], R8 ;  /* 0x000000080400b985 */ /* 0x0003e2000c101b18 */
[----:B------:R-:W-:-:S03]  /*5b50*/  VIADD R2, R0, 0x9 ;  /* 0x0000000900027836 */ /* 0x000fc60000000000 */
[----:B------:R-:W-:Y:S01]  /*5b60*/  @!P2 ST.E.64 desc[UR24][R4.64+0x100], R6 ;  /* 0x000100060400a985 */ /* 0x000fe2000c101b18 */
[----:B------:R-:W-:Y:S01]  /*5b70*/  BAR.SYNC.DEFER_BLOCKING 0x0 ;  /* 0x0000000000007b1d */ /* 0x000fe20000010000 */
[----:B------:R-:W-:Y:S02]  /*5b80*/  ISETP.GE.OR P3, PT, R2, UR10, !P5 ;  /* 0x0000000a02007c0c */ /* 0x000fe4000ef66670 */
[----:B-1----:R-:W-:-:S03]  /*5b90*/  IADD3 R8, P2, PT, R100, UR4, RZ ;  /* 0x0000000464087c10 */ /* 0x002fc6000ff5e0ff */
[----:B------:R-:W-:-:S04]  /*5ba0*/  DEPBAR.LE SB5, 0x8 ;  /* 0x0000d2000000791a */ /* 0x000fc80000000000 */
[----:B------:R-:W-:Y:S01]  /*5bb0*/  STS.128 [R87], R32 ;  /* 0x0000002057007388 */ /* 0x000fe20000000c00 */
[----:B------:R-:W-:Y:S02]  /*5bc0*/  IADD3.X R9, PT, PT, R101, UR5, RZ, P2, !PT ;  /* 0x0000000565097c10 */ /* 0x000fe400097fe4ff */
[----:B------:R-:W-:Y:S01]  /*5bd0*/  ISETP.GE.OR P2, PT, R2, UR10, !P6 ;  /* 0x0000000a02007c0c */ /* 0x000fe2000f746670 */
[----:B------:R-:W-:Y:S01]  /*5be0*/  STS.128 [R87+0x40], R28 ;  /* 0x0000401c57007388 */ /* 0x000fe20000000c00 */
[----:B------:R-:W-:-:S03]  /*5bf0*/  VIADD R2, R0, 0xa ;  /* 0x0000000a00027836 */ /* 0x000fc60000000000 */
[----:B------:R-:W-:Y:S02]  /*5c00*/  STS.128 [R87+0x80], R24 ;  /* 0x0000801857007388 */ /* 0x000fe40000000c00 */
[----:B------:R-:W-:Y:S02]  /*5c10*/  ISETP.GE.OR P4, PT, R2, UR10, !P5 ;  /* 0x0000000a02007c0c */ /* 0x000fe4000ef86670 */
[----:B------:R-:W-:Y:S01]  /*5c20*/  STS.128 [R87+0xc0], R20 ;  /* 0x0000c01457007388 */ /* 0x000fe20000000c00 */
[----:B------:R-:W-:Y:S06]  /*5c30*/  BAR.SYNC.DEFER_BLOCKING 0x0 ;  /* 0x0000000000007b1d */ /* 0x000fec0000010000 */
[----:B------:R-:W1:Y:S04]  /*5c40*/  @!P0 LDS.64 R12, [R86] ;  /* 0x00000000560c8984 */ /* 0x000e680000000a00 */
[----:B------:R-:W2:Y:S04]  /*5c50*/  LDS.64 R68, [R86+0x100] ;  /* 0x0001000056447984 */ /* 0x000ea80000000a00 */
[----:B------:R-:W3:Y:S04]  /*5c60*/  LDS.64 R18, [R86+0x220] ;  /* 0x0002200056127984 */ /* 0x000ee80000000a00 */
[----:B------:R-:W4:Y:S04]  /*5c70*/  LDS.64 R16, [R86+0x320] ;  /* 0x0003200056107984 */ /* 0x000f280000000a00 */
[----:B------:R-:W4:Y:S04]  /*5c80*/  LDS.64 R6, [R86+0x440] ;  /* 0x0004400056067984 */ /* 0x000f280000000a00 */
[----:B------:R-:W-:Y:S04]  /*5c90*/  LDS.64 R4, [R86+0x540] ;  /* 0x0005400056047984 */ /* 0x000fe80000000a00 */
[----:B------:R-:W4:Y:S01]  /*5ca0*/  LDS.64 R14, [R86+0x660] ;  /* 0x00066000560e7984 */ /* 0x000f220000000a00 */
[----:B-1----:R-:W-:-:S03]  /*5cb0*/  @!P0 DMUL R20, R12, R98 ;  /* 0x000000620c148228 */ /* 0x002fc60000000000 */
[----:B------:R-:W1:Y:S01]  /*5cc0*/  LDS.64 R12, [R86+0x760] ;  /* 0x00076000560c7984 */ /* 0x000e620000000a00 */
[----:B--2---:R-:W-:-:S03]  /*5cd0*/  @!P1 DMUL R68, R68, R98 ;  /* 0x0000006244449228 */ /* 0x004fc60000000000 */
[----:B------:R2:W-:Y:S01]  /*5ce0*/  @!P0 ST.E.64 desc[UR24][R8.64], R20 ;  /* 0x0000001408008985 */ /* 0x0005e2000c101b18 */
[----:B------:R-:W-:Y:S01]  /*5cf0*/  IADD3 R10, P0, PT, R10, UR4, RZ ;  /* 0x000000040a0a7c10 */ /* 0x000fe2000ff1e0ff */
[-C--:B---3--:R-:W-:Y:S02]  /*5d00*/  @!P3 DMUL R18, R18, R98.reuse ;  /* 0x000000621212b228 */ /* 0x088fe40000000000 */
[----:B------:R-:W-:Y:S01]  /*5d10*/  @!P1 ST.E.64 desc[UR24][R8.64+0x100], R68 ;  /* 0x0001004408009985 */ /* 0x000fe2000c101b18 */
[-C--:B----4-:R-:W-:Y:S01]  /*5d20*/  @!P2 DMUL R22, R16, R98.reuse ;  /* 0x000000621016a228 */ /* 0x090fe20000000000 */
        /* <DEDUP_REMOVED lines=10> */
[----:B------:R-:W-:-:S05]  /*5dd0*/  IADD3.X R17, PT, PT, R11, UR7, RZ, P0, !PT ;  /* 0x000000070b117c10 */ /* 0x000fca00087fe4ff */
[----:B------:R3:W-:Y:S04]  /*5de0*/  @!P4 ST.E.64 desc[UR24][R16.64], R6 ;  /* 0x000000061000c985 */ /* 0x0007e8000c101b18 */
[-C--:B------:R-:W-:Y:S02]  /*5df0*/  @!P3 DMUL R14, R14, R98.reuse ;  /* 0x000000620e0eb228 */ /* 0x080fe40000000000 */
[-C--:B--2---:R-:W-:Y:S01]  /*5e00*/  @!P1 DMUL R20, R4, R98.reuse ;  /* 0x0000006204149228 */ /* 0x084fe20000000000 */
[----:B------:R-:W-:Y:S01]  /*5e10*/  IADD3 R4, P0, PT, R16, UR6, RZ ;  /* 0x0000000610047c10 */ /* 0x000fe2000ff1e0ff */
[----:B-1----:R-:W-:-:S03]  /*5e20*/  @!P2 DMUL R12, R12, R98 ;  /* 0x000000620c0ca228 */ /* 0x002fc60000000000 */
[----:B------:R-:W-:Y:S02]  /*5e30*/  IADD3.X R5, PT, PT, R17, UR7, RZ, P0, !PT ;  /* 0x0000000711057c10 */ /* 0x000fe400087fe4ff */
[----:B------:R-:W-:Y:S01]  /*5e40*/  ISETP.GE.OR P0, PT, R2, UR10, !P5 ;  /* 0x0000000a02007c0c */ /* 0x000fe2000ef06670 */
[----:B---3--:R-:W-:Y:S02]  /*5e50*/  @!P1 IMAD.MOV.U32 R6, RZ, RZ, R16 ;  /* 0x000000ffff069224 */ /* 0x008fe400078e0010 */
[----:B------:R-:W-:-:S05]  /*5e60*/  @!P1 IMAD.MOV.U32 R7, RZ, RZ, R17 ;  /* 0x000000ffff079224 */ /* 0x000fca00078e0011 */
[----:B------:R-:W-:Y:S01]  /*5e70*/  @!P1 ST.E.64 desc[UR24][R6.64+0x100], R20 ;  /* 0x0001001406009985 */ /* 0x000fe2000c101b18 */
[----:B------:R-:W-:-:S03]  /*5e80*/  IADD3 R8, P1, PT, R8, UR4, RZ ;  /* 0x0000000408087c10 */ /* 0x000fc6000ff3e0ff */
[----:B------:R-:W-:Y:S01]  /*5e90*/  @!P3 ST.E.64 desc[UR24][R4.64], R14 ;  /* 0x0000000e0400b985 */ /* 0x000fe2000c101b18 */
[----:B------:R-:W-:-:S03]  /*5ea0*/  IADD3.X R9, PT, PT, R9, UR5, RZ, P1, !PT ;  /* 0x0000000509097c10 */ /* 0x000fc60008ffe4ff */
[----:B------:R-:W-:Y:S01]  /*5eb0*/  @!P2 ST.E.64 desc[UR24][R4.64+0x100], R12 ;  /* 0x0001000c0400a985 */ /* 0x000fe2000c101b18 */
[----:B------:R-:W-:Y:S01]  /*5ec0*/  BAR.SYNC.DEFER_BLOCKING 0x0 ;  /* 0x0000000000007b1d */ /* 0x000fe20000010000 */
[----:B------:R-:W-:Y:S01]  /*5ed0*/  ISETP.GE.OR P2, PT, R2, UR10, !P6 ;  /* 0x0000000a02007c0c */ /* 0x000fe2000f746670 */
[----:B------:R-:W-:-:S05]  /*5ee0*/  VIADD R2, R0, 0x11 ;  /* 0x0000001100027836 */ /* 0x000fca0000000000 */
[C---:B------:R-:W-:Y:S02]  /*5ef0*/  ISETP.GE.OR P4, PT, R2.reuse, UR10, !P5 ;  /* 0x0000000a02007c0c */ /* 0x040fe4000ef86670 */
[----:B------:R-:W-:Y:S01]  /*5f00*/  ISETP.GE.OR P1, PT, R2, UR10, !P6 ;  /* 0x0000000a02007c0c */ /* 0x000fe2000f726670 */
[----:B------:R-:W-:-:S05]  /*5f10*/  VIADD R2, R0, 0x12 ;  /* 0x0000001200027836 */ /* 0x000fca0000000000 */
[----:B------:R-:W-:Y:S01]  /*5f20*/  ISETP.GE.OR P3, PT, R2, UR10, !P5 ;  /* 0x0000000a02007c0c */ /* 0x000fe2000ef66670 */
[----:B------:R-:W-:-:S04]  /*5f30*/  DEPBAR.LE SB5, 0x5 ;  /* 0x0000d1400000791a */ /* 0x000fc80000000000 */
[----:B------:R-:W-:Y:S04]  /*5f40*/  STS.128 [R87], R36 ;  /* 0x0000002457007388 */ /* 0x000fe80000000c00 */
[----:B------:R-:W-:Y:S04]  /*5f50*/  STS.128 [R87+0x40], R40 ;  /* 0x0000402857007388 */ /* 0x000fe80000000c00 */
[----:B------:R-:W-:Y:S01]  /*5f60*/  STS.128 [R87+0x80], R44 ;  /* 0x0000802c57007388 */ /* 0x000fe20000000c00 */
[----:B------:R-:W-:-:S04]  /*5f70*/  DEPBAR.LE SB5, 0x4 ;  /* 0x0000d1000000791a */ /* 0x000fc80000000000 */
[----:B------:R-:W-:Y:S01]  /*5f80*/  STS.128 [R87+0xc0], R48 ;  /* 0x0000c03057007388 */ /* 0x000fe20000000c00 */
[----:B------:R-:W-:Y:S06]  /*5f90*/  BAR.SYNC.DEFER_BLOCKING 0x0 ;  /* 0x0000000000007b1d */ /* 0x000fec0000010000 */
[----:B------:R-:W1:Y:S04]  /*5fa0*/  @!P0 LDS.64 R20, [R86] ;  /* 0x0000000056148984 */ /* 0x000e680000000a00 */
[----:B------:R-:W2:Y:S04]  /*5fb0*/  LDS.64 R22, [R86+0x100] ;  /* 0x0001000056167984 */ /* 0x000ea80000000a00 */
[----:B------:R-:W3:Y:S04]  /*5fc0*/  LDS.64 R18, [R86+0x220] ;  /* 0x0002200056127984 */ /* 0x000ee80000000a00 */
[----:B------:R-:W4:Y:S04]  /*5fd0*/  LDS.64 R16, [R86+0x320] ;  /* 0x0003200056107984 */ /* 0x000f280000000a00 */
[----:B------:R-:W4:Y:S04]  /*5fe0*/  LDS.64 R4, [R86+0x440] ;  /* 0x0004400056047984 */ /* 0x000f280000000a00 */
[----:B------:R-:W4:Y:S04]  /*5ff0*/  LDS.64 R14, [R86+0x540] ;  /* 0x00054000560e7984 */ /* 0x000f280000000a00 */
[----:B------:R-:W4:Y:S04]  /*6000*/  LDS.64 R12, [R86+0x660] ;  /* 0x00066000560c7984 */ /* 0x000f280000000a00 */
[----:B------:R-:W4:Y:S01]  /*6010*/  LDS.64 R6, [R86+0x760] ;  /* 0x0007600056067984 */ /* 0x000f220000000a00 */
[----:B-1----:R-:W-:-:S02]  /*6020*/  @!P0 DMUL R20, R20, R98 ;  /* 0x0000006214148228 */ /* 0x002fc40000000000 */
[----:B--2---:R-:W-:-:S05]  /*6030*/  @!P2 DMUL R22, R22, R98 ;  /* 0x000000621616a228 */ /* 0x004fca0000000000 */
[----:B------:R1:W-:Y:S01]  /*6040*/  @!P0 ST.E.64 desc[UR24][R8.64], R20 ;  /* 0x0000001408008985 */ /* 0x0003e2000c101b18 */
[----:B------:R-:W-:Y:S01]  /*6050*/  IADD3 R10, P0, PT, R10, UR4, RZ ;  /* 0x000000040a0a7c10 */ /* 0x000fe2000ff1e0ff */
[-C--:B---3--:R-:W-:Y:S02]  /*6060*/  @!P4 DMUL R18, R18, R98.reuse ;  /* 0x000000621212c228 */ /* 0x088fe40000000000 */
[----:B------:R2:W-:Y:S01]  /*6070*/  @!P2 ST.E.64 desc[UR24][R8.64+0x100], R22 ;  /* 0x000100160800a985 */ /* 0x0005e2000c101b18 */
[-C--:B----4-:R-:W-:Y:S01]  /*6080*/  @!P1 DMUL R16, R16, R98.reuse ;  /* 0x0000006210109228 */ /* 0x090fe20000000000 */
[----:B------:R-:W-:Y:S02]  /*6090*/  IADD3.X R11, PT, PT, R11, UR5, RZ, P0, !PT ;  /* 0x000000050b0b7c10 */ /* 0x000fe400087fe4ff */
[----:B------:R-:W-:Y:S01]  /*60a0*/  ISETP.GE.OR P0, PT, R2, UR10, !P6 ;  /* 0x0000000a02007c0c */ /* 0x000fe2000f706670 */
[----:B------:R-:W-:Y:S01]  /*60b0*/  VIADD R2, R0, 0x13 ;  /* 0x0000001300027836 */ /* 0x000fe20000000000 */
[----:B------:R-:W-:Y:S01]  /*60c0*/  @!P3 DMUL R4, R4, R98 ;  /* 0x000000620404b228 */ /* 0x000fe20000000000 */
[----:B------:R-:W-:Y:S03]  /*60d0*/  @!P4 ST.E.64 desc[UR24][R10.64], R18 ;  /* 0x000000120a00c985 */ /* 0x000fe6000c101b18 */
[C---:B------:R-:W-:Y:S01]  /*60e0*/  ISETP.GE.OR P2, PT, R2.reuse, UR10, !P5 ;  /* 0x0000000a02007c0c */ /* 0x040fe2000ef46670 */
[----:B------:R3:W-:Y:S01]  /*60f0*/  @!P1 ST.E.64 desc[UR24][R10.64+0x100], R16 ;  /* 0x000100100a009985 */ /* 0x0007e2000c101b18 */
[----:B------:R-:W-:-:S05]  /*6100*/  ISETP.GE.OR P1, PT, R2, UR10, !P6 ;  /* 0x0000000a02007c0c */ /* 0x000fca000f726670 */
[----:B------:R-:W-:-:S06]  /*6110*/  @!P0 DMUL R14, R14, R98 ;  /* 0x000000620e0e8228 */ /* 0x000fcc0000000000 */
[-C--:B------:R-:W-:Y:S01]  /*6120*/  @!P2 DMUL R12, R12, R98.reuse ;  /* 0x000000620c0ca228 */ /* 0x080fe20000000000 */
[----:B-1----:R-:W-:Y:S01]  /*6130*/  IADD3 R20, P4, PT, R10, UR6, RZ ;  /* 0x000000060a147c10 */ /* 0x002fe2000ff9e0ff */
[----:B------:R-:W-:-:S03]  /*6140*/  @!P1 DMUL R6, R6, R98 ;  /* 0x0000006206069228 */ /* 0x000fc60000000000 */
[----:B------:R-:W-:-:S05]  /*6150*/  IADD3.X R21, PT, PT, R11, UR7, RZ, P4, !PT ;  /* 0x000000070b157c10 */ /* 0x000fca000a7fe4ff */
[----:B------:R-:W-:Y:S01]  /*6160*/  @!P3 ST.E.64 desc[UR24][R20.64], R4 ;  /* 0x000000041400b985 */ /* 0x000fe2000c101b18 */
[----:B------:R-:W-:-:S03]  /*6170*/  IADD3 R2, P3, PT, R20, UR6, RZ ;  /* 0x0000000614027c10 */ /* 0x000fc6000ff7e0ff */
[----:B------:R-:W-:Y:S01]  /*6180*/  @!P0 ST.E.64 desc[UR24][R20.64+0x100], R14 ;  /* 0x0001000e14008985 */ /* 0x000fe2000c101b18 */
[----:B------:R-:W-:Y:S02]  /*6190*/  IADD3.X R3, PT, PT, R21, UR7, RZ, P3, !PT ;  /* 0x0000000715037c10 */ /* 0x000fe40009ffe4ff */
[----:B--2---:R-:W-:-:S03]  /*61a0*/  IADD3 R8, P0, PT, R8, UR4, RZ ;  /* 0x0000000408087c10 */ /* 0x004fc6000ff1e0ff */
[----:B------:R-:W-:Y:S01]  /*61b0*/  @!P2 ST.E.64 desc[UR24][R2.64], R12 ;  /* 0x0000000c0200a985 */ /* 0x000fe2000c101b18 */
[----:B------:R-:W-:Y:S02]  /*61c0*/  IADD3.X R9, PT, PT, R9, UR5, RZ, P0, !PT ;  /* 0x0000000509097c10 */ /* 0x000fe400087fe4ff */
[----:B---3--:R-:W-:Y:S01]  /*61d0*/  IADD3 R10, P0, PT, R10, UR4, RZ ;  /* 0x000000040a0a7c10 */ /* 0x008fe2000ff1e0ff */
[----:B------:R1:W-:Y:S03]  /*61e0*/  @!P1 ST.E.64 desc[UR24][R2.64+0x100], R6 ;  /* 0x0001000602009985 */ /* 0x0003e6000c101b18 */
[----:B------:R-:W-:Y:S01]  /*61f0*/  IADD3.X R11, PT, PT, R11, UR5, RZ, P0, !PT ;  /* 0x000000050b0b7c10 */ /* 0x000fe200087fe4ff */
[----:B------:R-:W-:Y:S06]  /*6200*/  BAR.SYNC.DEFER_BLOCKING 0x0 ;  /* 0x0000000000007b1d */ /* 0x000fec0000010000 */
[----:B-----5:R-:W-:Y:S01]  /*6210*/  STS.128 [R87], R64 ;  /* 0x0000004057007388 */ /* 0x020fe20000000c00 */
[----:B-1----:R-:W-:-:S03]  /*6220*/  VIADD R2, R0, 0x18 ;  /* 0x0000001800027836 */ /* 0x002fc60000000000 */
[----:B------:R-:W-:Y:S02]  /*6230*/  STS.128 [R87+0x40], R60 ;  /* 0x0000403c57007388 */ /* 0x000fe40000000c00 */
[C---:B------:R-:W-:Y:S02]  /*6240*/  ISETP.GE.OR P1, PT, R2.reuse, UR10, !P5 ;  /* 0x0000000a02007c0c */ /* 0x040fe4000ef26670 */
[----:B------:R-:W-:Y:S01]  /*6250*/  STS.128 [R87+0x80], R56 ;  /* 0x0000803857007388 */ /* 0x000fe20000000c00 */
[----:B------:R-:W-:Y:S01]  /*6260*/  ISETP.GE.OR P3, PT, R2, UR10, !P6 ;  /* 0x0000000a02007c0c */ /* 0x000fe2000f766670 */
[----:B------:R-:W-:Y:S02]  /*6270*/  VIADD R2, R0, 0x19 ;  /* 0x0000001900027836 */ /* 0x000fe40000000000 */
[----:B------:R-:W-:Y:S01]  /*6280*/  STS.128 [R87+0xc0], R52 ;  /* 0x0000c03457007388 */ /* 0x000fe20000000c00 */
[----:B------:R-:W-:Y:S02]  /*6290*/  BAR.SYNC.DEFER_BLOCKING 0x0 ;  /* 0x0000000000007b1d */ /* 0x000fe40000010000 */
[----:B------:R-:W-:-:S02]  /*62a0*/  ISETP.GE.OR P2, PT, R2, UR10, !P5 ;  /* 0x0000000a02007c0c */ /* 0x000fc4000ef46670 */
[----:B------:R-:W-:Y:S01]  /*62b0*/  ISETP.GE.OR P4, PT, R2, UR10, !P6 ;  /* 0x0000000a02007c0c */ /* 0x000fe2000f786670 */
[C---:B------:R-:W-:Y:S02]  /*62c0*/  VIADD R2, R0.reuse, 0x1a ;  /* 0x0000001a00027836 */ /* 0x040fe40000000000 */
[----:B------:R-:W-:-:S03]  /*62d0*/  VIADD R0, R0, 0x1b ;  /* 0x0000001b00007836 */ /* 0x000fc60000000000 */
[----:B------:R-:W-:Y:S01]  /*62e0*/  ISETP.GE.OR P0, PT, R2, UR10, !P5 ;  /* 0x0000000a02007c0c */ /* 0x000fe2000ef06670 */
[----:B------:R-:W1:Y:S04]  /*62f0*/  LDS.64 R24, [R86] ;  /* 0x0000000056187984 */ /* 0x000e680000000a00 */
[----:B------:R-:W2:Y:S04]  /*6300*/  LDS.64 R22, [R86+0x100] ;  /* 0x0001000056167984 */ /* 0x000ea80000000a00 */
[----:B------:R-:W3:Y:S04]  /*6310*/  LDS.64 R16, [R86+0x220] ;  /* 0x0002200056107984 */ /* 0x000ee80000000a00 */
[----:B------:R-:W4:Y:S04]  /*6320*/  LDS.64 R14, [R86+0x320] ;  /* 0x00032000560e7984 */ /* 0x000f280000000a00 */
[----:B------:R-:W4:Y:S04]  /*6330*/  LDS.64 R12, [R86+0x440] ;  /* 0x00044000560c7984 */ /* 0x000f280000000a00 */
[----:B------:R-:W4:Y:S04]  /*6340*/  LDS.64 R6, [R86+0x540] ;  /* 0x0005400056067984 */ /* 0x000f280000000a00 */
[----:B------:R-:W4:Y:S04]  /*6350*/  LDS.64 R4, [R86+0x660] ;  /* 0x0006600056047984 */ /* 0x000f280000000a00 */
[----:B------:R-:W4:Y:S01]  /*6360*/  LDS.64 R18, [R86+0x760] ;  /* 0x0007600056127984 */ /* 0x000f220000000a00 */
[----:B-1----:R-:W-:-:S02]  /*6370*/  DMUL R24, R24, R98 ;  /* 0x0000006218187228 */ /* 0x002fc40000000000 */
[----:B--2---:R-:W-:-:S05]  /*6380*/  DMUL R22, R22, R98 ;  /* 0x0000006216167228 */ /* 0x004fca0000000000 */
[----:B------:R-:W-:Y:S01]  /*6390*/  @!P1 ST.E.64 desc[UR24][R8.64], R24 ;  /* 0x0000001808009985 */ /* 0x000fe2000c101b18 */
[-C--:B---3--:R-:W-:Y:S01]  /*63a0*/  DMUL R16, R16, R98.reuse ;  /* 0x0000006210107228 */ /* 0x088fe20000000000 */
[----:B------:R-:W-:Y:S02]  /*63b0*/  ISETP.GE.OR P1, PT, R2, UR10, !P6 ;  /* 0x0000000a02007c0c */ /* 0x000fe4000f726670 */
[----:B------:R-:W-:Y:S01]  /*63c0*/  P2R R2, PR, RZ, 0x1 ;  /* 0x00000001ff027803 */ /* 0x000fe20000000000 */
[----:B------:R1:W-:Y:S01]  /*63d0*/  @!P3 ST.E.64 desc[UR24][R8.64+0x100], R22 ;  /* 0x000100160800b985 */ /* 0x0003e2000c101b18 */
[----:B------:R-:W-:Y:S01]  /*63e0*/  ISETP.GE.OR P3, PT, R0, UR10, !P5 ;  /* 0x0000000a00007c0c */ /* 0x000fe2000ef66670 */
[-C--:B----4-:R-:W-:Y:S01]  /*63f0*/  DMUL R14, R14, R98.reuse ;  /* 0x000000620e0e7228 */ /* 0x090fe20000000000 */
[----:B------:R-:W-:Y:S01]  /*6400*/  ISETP.NE.AND P5, PT, R2, RZ, PT ;  /* 0x000000ff0200720c */ /* 0x000fe20003fa5270 */
[----:B------:R2:W-:Y:S01]  /*6410*/  @!P2 ST.E.64 desc[UR24][R10.64], R16 ;  /* 0x000000100a00a985 */ /* 0x0005e2000c101b18 */
[----:B------:R-:W-:Y:S01]  /*6420*/  IADD3 R2, P0, PT, R10, UR6, RZ ;  /* 0x000000060a027c10 */ /* 0x000fe2000ff1e0ff */
[-C--:B------:R-:W-:Y:S01]  /*6430*/  DMUL R20, R12, R98.reuse ;  /* 0x000000620c147228 */ /* 0x080fe20000000000 */
[----:B------:R-:W-:Y:S01]  /*6440*/  ISETP.GE.OR P2, PT, R0, UR10, !P6 ;  /* 0x0000000a00007c0c */ /* 0x000fe2000f746670 */
[----:B------:R-:W-:Y:S01]  /*6450*/  DMUL R6, R6, R98 ;  /* 0x0000006206067228 */ /* 0x000fe20000000000 */
[----:B------:R-:W-:-:S02]  /*6460*/  IADD3.X R3, PT, PT, R11, UR7, RZ, P0, !PT ;  /* 0x000000070b037c10 */ /* 0x000fc400087fe4ff */
[----:B------:R-:W-:Y:S01]  /*6470*/  IADD3 R12, P0, PT, R2, UR6, RZ ;  /* 0x00000006020c7c10 */ /* 0x000fe2000ff1e0ff */
[----:B------:R-:W-:-:S03]  /*6480*/  DMUL R4, R4, R98 ;  /* 0x0000006204047228 */ /* 0x000fc60000000000 */
[----:B------:R-:W-:Y:S01]  /*6490*/  IADD3.X R13, PT, PT, R3, UR7, RZ, P0, !PT ;  /* 0x00000007030d7c10 */ /* 0x000fe200087fe4ff */
[----:B------:R-:W-:Y:S01]  /*64a0*/  DMUL R18, R18, R98 ;  /* 0x0000006212127228 */ /* 0x000fe20000000000 */
[----:B-1----:R-:W-:Y:S02]  /*64b0*/  @!P4 IMAD.MOV.U32 R8, RZ, RZ, R10 ;  /* 0x000000ffff08c224 */ /* 0x002fe400078e000a */
[----:B------:R-:W-:-:S05]  /*64c0*/  @!P4 IMAD.MOV.U32 R9, RZ, RZ, R11 ;  /* 0x000000ffff09c224 */ /* 0x000fca00078e000b */
[----:B------:R2:W-:Y:S04]  /*64d0*/  @!P4 ST.E.64 desc[UR24][R8.64+0x100], R14 ;  /* 0x0001000e0800c985 */ /* 0x0005e8000c101b18 */
[----:B------:R2:W-:Y:S04]  /*64e0*/  @!P5 ST.E.64 desc[UR24][R2.64], R20 ;  /* 0x000000140200d985 */ /* 0x0005e8000c101b18 */
[----:B------:R2:W-:Y:S04]  /*64f0*/  @!P1 ST.E.64 desc[UR24][R2.64+0x100], R6 ;  /* 0x0001000602009985 */ /* 0x0005e8000c101b18 */
[----:B------:R2:W-:Y:S04]  /*6500*/  @!P3 ST.E.64 desc[UR24][R12.64], R4 ;  /* 0x000000040c00b985 */ /* 0x0005e8000c101b18 */
[----:B------:R2:W-:Y:S02]  /*6510*/  @!P2 ST.E.64 desc[UR24][R12.64+0x100], R18 ;  /* 0x000100120c00a985 */ /* 0x0005e4000c101b18 */
.L_x_18:
[----:B------:R-:W-:-:S13]  /*6520*/  ISETP.NE.AND P0, PT, R84, RZ, PT ;  /* 0x000000ff5400720c */ /* 0x000fda0003f05270 */
[----:B------:R-:W-:Y:S05]  /*6530*/  @!P0 EXIT ;  /* 0x000000000000894d */ /* 0x000fea0003800000 */
[----:B------:R-:W4:Y:S01]  /*6540*/  LDCU UR4, c[0x0][0x394] ;  /* 0x00007280ff0477ac */ /* 0x000f220008000800 */
[----:B------:R-:W-:Y:S01]  /*6550*/  ISETP.NE.AND P1, PT, R103, RZ, PT ;  /* 0x000000ff6700720c */ /* 0x000fe20003f25270 */
[----:B------:R-:W-:-:S06]  /*6560*/  UIADD3 UR5, UPT, UPT, UR17, 0x1, URZ ;  /* 0x0000000111057890 */ /* 0x000fcc000fffe0ff */
[----:B------:R-:W-:Y:S01]  /*6570*/  IMAD.U32 R0, RZ, RZ, UR5 ;  /* 0x00000005ff007e24 */ /* 0x000fe2000f8e00ff */
[----:B----4-:R-:W-:-:S06]  /*6580*/  UISETP.NE.AND UP0, UPT, UR5, UR4, UPT ;  /* 0x000000040500728c */ /* 0x010fcc000bf05270 */
[----:B------:R-:W-:Y:S01]  /*6590*/  PLOP3.LUT P0, PT, PT, PT, UP0, 0x80, 0x8 ;  /* 0x000000000008781c */ /* 0x000fe20003f0f008 */
[----:B------:R-:W-:Y:S05]  /*65a0*/  WARPSYNC.ALL ;  /* 0x0000000000007948 */ /* 0x000fea0003800000 */
[----:B------:R-:W-:Y:S01]  /*65b0*/  SEL R0, R0, RZ, P0 ;  /* 0x000000ff00007207 */ /* 0x000fe20000000000 */
[----:B------:R-:W-:Y:S06]  /*65c0*/  BAR.SYNC.DEFER_BLOCKING 0x0 ;  /* 0x0000000000007b1d */ /* 0x000fec0000010000 */
[----:B------:R-:W-:Y:S05]  /*65d0*/  @P1 EXIT ;  /* 0x000000000000194d */ /* 0x000fea0003800000 */
[----:B--2---:R-:W-:Y:S02]  /*65e0*/  MOV R2, UR8 ;  /* 0x0000000800027c02 */ /* 0x004fe40008000f00 */
[----:B------:R-:W-:Y:S01]  /*65f0*/  MOV R3, UR9 ;  /* 0x0000000900037c02 */ /* 0x000fe20008000f00 */
[----:B------:R-:W-:Y:S01]  /*6600*/  @!PT LDS RZ, [RZ] ;  /* 0x00000000fffff984 */ /* 0x000fe20000000800 */
[----:B------:R-:W-:Y:S01]  /*6610*/  @!PT LDS RZ, [RZ] ;  /* 0x00000000fffff984 */ /* 0x000fe20000000800 */
[----:B------:R-:W-:Y:S01]  /*6620*/  @!PT LDS RZ, [RZ] ;  /* 0x00000000fffff984 */ /* 0x000fe20000000800 */
[----:B------:R-:W-:Y:S01]  /*6630*/  @!PT LDS RZ, [RZ] ;  /* 0x00000000fffff984 */ /* 0x000fe20000000800 */
[----:B------:R-:W-:Y:S06]  /*6640*/  MEMBAR.ALL.GPU ;  /* 0x0000000000007992 */ /* 0x000fec000000a000 */
[----:B------:R-:W-:-:S00]  /*6650*/  ERRBAR ;  /* 0x00000000000079ab */ /* 0x000fc00000000000 */
[----:B------:R-:W-:Y:S06]  /*6660*/  CGAERRBAR ;  /* 0x00000000000075ab */ /* 0x000fec0000000000 */
[----:B------:R-:W-:Y:S01]  /*6670*/  STG.E.STRONG.GPU desc[UR24][R2.64], R0 ;  /* 0x0000000002007986 */ /* 0x000fe2000c10f918 */
[----:B------:R-:W-:Y:S05]  /*6680*/  EXIT ;  /* 0x000000000000794d */ /* 0x000fea0003800000 */
.L_x_19:
[----:B------:R-:W-:-:S00]  /*6690*/  BRA `(.L_x_19) ;  /* 0xfffffffc00fc7947 */ /* 0x000fc0000383ffff */
[----:B------:R-:W-:-:S00]  /*66a0*/  NOP ;  /* 0x0000000000007918 */ /* 0x000fc00000000000 */
        /* <DEDUP_REMOVED lines=13> */
.L_x_28:


//--------------------- .nv.shared._ZN7cutlass6KernelINS_4gemm6kernel13TrmmUniversalINS1_11threadblock13MmaMultistageINS1_9GemmShapeILi128ELi64ELi16EEENS_9transform11threadblock44PredicatedTileAccessIteratorTriangularMatrixINS_11MatrixShapeILi128ELi16EEEdNS_6layout8RowMajorELi1ENS8_29PitchLinearWarpRakedThreadMapINS_16PitchLinearShapeILi16ELi128EEELi256ENSG_ILi16ELi2EEELi1EEELNS_8SideModeE1ELNS_8FillModeE0ELNS_8DiagTypeE3ENS_5ArrayIdLi1ELb1EEEEENS9_25RegularTileAccessIteratorISC_dNSD_40RowMajorTensorOpMultiplicand64bCrosswiseELi1ESJ_Li8EEELNS_4arch14CacheOperation4KindE0ENSA_INSB_ILi16ELi64EEEdSE_Li0ENS8_31PitchLinearWarpStripedThreadMapINSG_ILi64ELi16EEELi256ESI_Li1EEELSK_1ELSL_1ELSM_0ESO_EENSQ_ISW_dNSD_40RowMajorTensorOpMultiplicandCongruous64bELi0ESZ_Li8EEELSV_0EdSE_NS4_9MmaPolicyINS1_4warp11MmaTensorOpINS6_ILi32ELi32ELi16EEEdSR_dS11_dSE_NS14_17MmaTensorOpPolicyINST_3MmaINS6_ILi8ELi8ELi4EEELi32EdSE_dNSD_11ColumnMajorEdSE_NST_13OpMultiplyAddEEENSB_ILi1ELi1EEEEELi1ELb0EbEENSB_ILi0ELi0EEES1G_Li1EEELi3ELNS1_23SharedMemoryClearOptionE1EbEENS_8epilogue11threadblock8EpilogueIS7_S1F_Li1ENS1L_22PredicatedTileIteratorINS1L_26OutputTileOptimalThreadMapINS1L_15OutputTileShapeILi64ELi8ELi4ELi1ELi1EEENS1P_ILi1ELi4ELi1ELi1ELi4EEELi256ELi1ELi64EEEdLb0ENSD_9NoPermuteELb1EEENS1K_4warp24FragmentIteratorTensorOpIS16_S19_dNSN_IdLi2ELb1EEESE_EENS1V_20TileIteratorTensorOpIS16_S19_dSE_EENS1L_18SharedLoadIteratorINS1S_18CompactedThreadMapEdLi8EEENS1K_6thread17LinearCombinationIdLi1EddLNS24_9ScaleType4KindE0ELNS_15FloatRoundStyleE2EdEENSB_ILi0ELi4EEELi1ELi1EEENS4_30GemmIdentityThreadblockSwizzleILi1EEELSK_1ELSL_1ELSM_0EEEEEvNT_6ParamsE --------------------------
	.section	.nv.shared._ZN7cutlass6KernelINS_4gemm6kernel13TrmmUniversalINS1_11threadblock13MmaMultistageINS1_9GemmShapeILi128ELi64ELi16EEENS_9transform11threadblock44PredicatedTileAccessIteratorTriangularMatrixINS_11MatrixShapeILi128ELi16EEEdNS_6layout8RowMajorELi1ENS8_29PitchLinearWarpRakedThreadMapINS_16PitchLinearShapeILi16ELi128EEELi256ENSG_ILi16ELi2EEELi1EEELNS_8SideModeE1ELNS_8FillModeE0ELNS_8DiagTypeE3ENS_5ArrayIdLi1ELb1EEEEENS9_25RegularTileAccessIteratorISC_dNSD_40RowMajorTensorOpMultiplicand64bCrosswiseELi1ESJ_Li8EEELNS_4arch14CacheOperation4KindE0ENSA_INSB_ILi16ELi64EEEdSE_Li0ENS8_31PitchLinearWarpStripedThreadMapINSG_ILi64ELi16EEELi256ESI_Li1EEELSK_1ELSL_1ELSM_0ESO_EENSQ_ISW_dNSD_40RowMajorTensorOpMultiplicandCongruous64bELi0ESZ_Li8EEELSV_0EdSE_NS4_9MmaPolicyINS1_4warp11MmaTensorOpINS6_ILi32ELi32ELi16EEEdSR_dS11_dSE_NS14_17MmaTensorOpPolicyINST_3MmaINS6_ILi8ELi8ELi4EEELi32EdSE_dNSD_11ColumnMajorEdSE_NST_13OpMultiplyAddEEENSB_ILi1ELi1EEEEELi1ELb0EbEENSB_ILi0ELi0EEES1G_Li1EEELi3ELNS1_23SharedMemoryClearOptionE1EbEENS_8epilogue11threadblock8EpilogueIS7_S1F_Li1ENS1L_22PredicatedTileIteratorINS1L_26OutputTileOptimalThreadMapINS1L_15OutputTileShapeILi64ELi8ELi4ELi1ELi1EEENS1P_ILi1ELi4ELi1ELi1ELi4EEELi256ELi1ELi64EEEdLb0ENSD_9NoPermuteELb1EEENS1K_4warp24FragmentIteratorTensorOpIS16_S19_dNSN_IdLi2ELb1EEESE_EENS1V_20TileIteratorTensorOpIS16_S19_dSE_EENS1L_18SharedLoadIteratorINS1S_18CompactedThreadMapEdLi8EEENS1K_6thread17LinearCombinationIdLi1EddLNS24_9ScaleType4KindE0ELNS_15FloatRoundStyleE2EdEENSB_ILi0ELi4EEELi1ELi1EEENS4_30GemmIdentityThreadblockSwizzleILi1EEELSK_1ELSL_1ELSM_0EEEEEvNT_6ParamsE,"aw",@nobits
	.sectionflags	@""
	.align	16
	.zero		1024


//--------------------- .nv.shared.reserved.0     --------------------------
	.section	.nv.shared.reserved.0,"aw",@nobits
	.weak		__nv_reservedSMEM_offset_0_alias
	.size		__nv_reservedSMEM_offset_0_alias, 0, 64
	.other		__nv_reservedSMEM_offset_0_alias,@"STO_CUDA_RESERVED_SHARED STV_DEFAULT"
__nv_reservedSMEM_offset_0_alias:
	.zero		0
	.zero		64


//--------------------- .nv.global                --------------------------
	.section	.nv.global,"aw",@nobits
.nv.global:
	.type		_ZN39_INTERNAL_664e8f11_4_k_cu_7f897830_26294cute1_E,@object
	.size		_ZN39_INTERNAL_664e8f11_4_k_cu_7f897830_26294cute1_E,(_ZN39_INTERNAL_664e8f11_4_k_cu_7f897830_26294cuda3std3__45__cpo6cbeginE - _ZN39_INTERNAL_664e8f11_4_k_cu_7f897830_26294cute1_E)
_ZN39_INTERNAL_664e8f11_4_k_cu_7f897830_26294cute1_E:
	.zero		1
	.type		_ZN39_INTERNAL_664e8f11_4_k_cu_7f897830_26294cuda3std3__45__cpo6cbeginE,@object
	.size		_ZN39_INTERNAL_664e8f11_4_k_cu_7f897830_26294cuda3std3__45__cpo6cbeginE,(_ZN39_INTERNAL_664e8f11_4_k_cu_7f897830_26294cuda3std3__48in_placeE - _ZN39_INTERNAL_664e8f11_4_k_cu_7f897830_26294cuda3std3__45__cpo6cbeginE)
_ZN39_INTERNAL_664e8f11_4_k_cu_7f897830_26294cuda3std3__45__cpo6cbeginE:
	.zero		1
	.type		_ZN39_INTERNAL_664e8f11_4_k_cu_7f897830_26294cuda3std3__48in_placeE,@object
	.size		_ZN39_INTERNAL_664e8f11_4_k_cu_7f897830_26294cuda3std3__48in_placeE,(_ZN39_INTERNAL_664e8f11_4_k_cu_7f897830_26294cuda3std6ranges3__45__cpo9iter_moveE - _ZN39_INTERNAL_664e8f11_4_k_cu_7f897830_26294cuda3std3__48in_placeE)
_ZN39_INTERNAL_664e8f11_4_k_cu_7f897830_26294cuda3std3__48in_placeE:
	.zero		1
	.type		_ZN39_INTERNAL_664e8f11_4_k_cu_7f897830_26294cuda3std6ranges3__45__cpo9iter_moveE,@object
	.size		_ZN39_INTERNAL_664e8f11_4_k_cu_7f897830_26294cuda3std6ranges3__45__cpo9iter_moveE,(_ZN39_INTERNAL_664e8f11_4_k_cu_7f897830_26294cuda3std3__45__cpo5beginE - _ZN39_INTERNAL_664e8f11_4_k_cu_7f897830_26294cuda3std6ranges3__45__cpo9iter_moveE)
_ZN39_INTERNAL_664e8f11_4_k_cu_7f897830_26294cuda3std6ranges3__45__cpo9iter_moveE:
	.zero		1
	.type		_ZN39_INTERNAL_664e8f11_4_k_cu_7f897830_26294cuda3std3__45__cpo5beginE,@object
	.size		_ZN39_INTERNAL_664e8f11_4_k_cu_7f897830_26294cuda3std3__45__cpo5beginE,(_ZN39_INTERNAL_664e8f11_4_k_cu_7f897830_26294cuda3std3__441_GLOBAL__N__664e8f11_4_k_cu_7f897830_26296ignoreE - _ZN39_INTERNAL_664e8f11_4_k_cu_7f897830_26294cuda3std3__45__cpo5beginE)
_ZN39_INTERNAL_664e8f11_4_k_cu_7f897830_26294cuda3std3__45__cpo5beginE:
	.zero		1
	.type		_ZN39_INTERNAL_664e8f11_4_k_cu_7f897830_26294cuda3std3__441_GLOBAL__N__664e8f11_4_k_cu_7f897830_26296ignoreE,@object
	.size		_ZN39_INTERNAL_664e8f11_4_k_cu_7f897830_26294cuda3std3__441_GLOBAL__N__664e8f11_4_k_cu_7f897830_26296ignoreE,(_ZN39_INTERNAL_664e8f11_4_k_cu_7f897830_26294cute7productE - _ZN39_INTERNAL_664e8f11_4_k_cu_7f897830_26294cuda3std3__441_GLOBAL__N__664e8f11_4_k_cu_7f897830_26296ignoreE)
_ZN39_INTERNAL_664e8f11_4_k_cu_7f897830_26294cuda3std3__441_GLOBAL__N__664e8f11_4_k_cu_7f897830_26296ignoreE:
	.zero		1
	.type		_ZN39_INTERNAL_664e8f11_4_k_cu_7f897830_26294cute7productE,@object
	.size		_ZN39_INTERNAL_664e8f11_4_k_cu_7f897830_26294cute7productE,(_ZN39_INTERNAL_664e8f11_4_k_cu_7f897830_26294cuda3std3__45__cpo3endE - _ZN39_INTERNAL_664e8f11_4_k_cu_7f897830_26294cute7productE)
_ZN39_INTERNAL_664e8f11_4_k_cu_7f897830_26294cute7productE:
	.zero		1
	.type		_ZN39_INTERNAL_664e8f11_4_k_cu_7f897830_26294cuda3std3__45__cpo3endE,@object
	.size		_ZN39_INTERNAL_664e8f11_4_k_cu_7f897830_26294cuda3std3__45__cpo3endE,(_ZN39_INTERNAL_664e8f11_4_k_cu_7f897830_26294cuda3std3__419piecewise_constructE - _ZN39_INTERNAL_664e8f11_4_k_cu_7f897830_26294cuda3std3__45__cpo3endE)
_ZN39_INTERNAL_664e8f11_4_k_cu_7f897830_26294cuda3std3__45__cpo3endE:
	.zero		1
	.type		_ZN39_INTERNAL_664e8f11_4_k_cu_7f897830_26294cuda3std3__419piecewise_constructE,@object
	.size		_ZN39_INTERNAL_664e8f11_4_k_cu_7f897830_26294cuda3std3__419piecewise_constructE,(_ZN39_INTERNAL_664e8f11_4_k_cu_7f897830_26294cuda3std3__45__cpo4cendE - _ZN39_INTERNAL_664e8f11_4_k_cu_7f897830_26294cuda3std3__419piecewise_constructE)
_ZN39_INTERNAL_664e8f11_4_k_cu_7f897830_26294cuda3std3__419piecewise_constructE:
	.zero		1
	.type		_ZN39_INTERNAL_664e8f11_4_k_cu_7f897830_26294cuda3std3__45__cpo4cendE,@object
	.size		_ZN39_INTERNAL_664e8f11_4_k_cu_7f897830_26294cuda3std3__45__cpo4cendE,(_ZN39_INTERNAL_664e8f11_4_k_cu_7f897830_26294cuda3std6ranges3__45__cpo4swapE - _ZN39_INTERNAL_664e8f11_4_k_cu_7f897830_26294cuda3std3__45__cpo4cendE)
_ZN39_INTERNAL_664e8f11_4_k_cu_7f897830_26294cuda3std3__45__cpo4cendE:
	.zero		1
	.type		_ZN39_INTERNAL_664e8f11_4_k_cu_7f897830_26294cuda3std6ranges3__45__cpo4swapE,@object
	.size		_ZN39_INTERNAL_664e8f11_4_k_cu_7f897830_26294cuda3std6ranges3__45__cpo4swapE,(.L_7 - _ZN39_INTERNAL_664e8f11_4_k_cu_7f897830_26294cuda3std6ranges3__45__cpo4swapE)
_ZN39_INTERNAL_664e8f11_4_k_cu_7f897830_26294cuda3std6ranges3__45__cpo4swapE:
	.zero		1
.L_7:


//--------------------- .nv.constant0._ZN7cutlass6KernelINS_4gemm6kernel13TrmmUniversalINS1_11threadblock13MmaMultistageINS1_9GemmShapeILi128ELi64ELi16EEENS_9transform11threadblock44PredicatedTileAccessIteratorTriangularMatrixINS_11MatrixShapeILi128ELi16EEEdNS_6layout8RowMajorELi1ENS8_29PitchLinearWarpRakedThreadMapINS_16PitchLinearShapeILi16ELi128EEELi256ENSG_ILi16ELi2EEELi1EEELNS_8SideModeE1ELNS_8FillModeE0ELNS_8DiagTypeE3ENS_5ArrayIdLi1ELb1EEEEENS9_25RegularTileAccessIteratorISC_dNSD_40RowMajorTensorOpMultiplicand64bCrosswiseELi1ESJ_Li8EEELNS_4arch14CacheOperation4KindE0ENSA_INSB_ILi16ELi64EEEdSE_Li0ENS8_31PitchLinearWarpStripedThreadMapINSG_ILi64ELi16EEELi256ESI_Li1EEELSK_1ELSL_1ELSM_0ESO_EENSQ_ISW_dNSD_40RowMajorTensorOpMultiplicandCongruous64bELi0ESZ_Li8EEELSV_0EdSE_NS4_9MmaPolicyINS1_4warp11MmaTensorOpINS6_ILi32ELi32ELi16EEEdSR_dS11_dSE_NS14_17MmaTensorOpPolicyINST_3MmaINS6_ILi8ELi8ELi4EEELi32EdSE_dNSD_11ColumnMajorEdSE_NST_13OpMultiplyAddEEENSB_ILi1ELi1EEEEELi1ELb0EbEENSB_ILi0ELi0EEES1G_Li1EEELi3ELNS1_23SharedMemoryClearOptionE1EbEENS_8epilogue11threadblock8EpilogueIS7_S1F_Li1ENS1L_22PredicatedTileIteratorINS1L_26OutputTileOptimalThreadMapINS1L_15OutputTileShapeILi64ELi8ELi4ELi1ELi1EEENS1P_ILi1ELi4ELi1ELi1ELi4EEELi256ELi1ELi64EEEdLb0ENSD_9NoPermuteELb1EEENS1K_4warp24FragmentIteratorTensorOpIS16_S19_dNSN_IdLi2ELb1EEESE_EENS1V_20TileIteratorTensorOpIS16_S19_dSE_EENS1L_18SharedLoadIteratorINS1S_18CompactedThreadMapEdLi8EEENS1K_6thread17LinearCombinationIdLi1EddLNS24_9ScaleType4KindE0ELNS_15FloatRoundStyleE2EdEENSB_ILi0ELi4EEELi1ELi1EEENS4_30GemmIdentityThreadblockSwizzleILi1EEELSK_1ELSL_1ELSM_0EEEEEvNT_6ParamsE --------------------------
	.section	.nv.constant0._ZN7cutlass6KernelINS_4gemm6kernel13TrmmUniversalINS1_11threadblock13MmaMultistageINS1_9GemmShapeILi128ELi64ELi16EEENS_9transform11threadblock44PredicatedTileAccessIteratorTriangularMatrixINS_11MatrixShapeILi128ELi16EEEdNS_6layout8RowMajorELi1ENS8_29PitchLinearWarpRakedThreadMapINS_16PitchLinearShapeILi16ELi128EEELi256ENSG_ILi16ELi2EEELi1EEELNS_8SideModeE1ELNS_8FillModeE0ELNS_8DiagTypeE3ENS_5ArrayIdLi1ELb1EEEEENS9_25RegularTileAccessIteratorISC_dNSD_40RowMajorTensorOpMultiplicand64bCrosswiseELi1ESJ_Li8EEELNS_4arch14CacheOperation4KindE0ENSA_INSB_ILi16ELi64EEEdSE_Li0ENS8_31PitchLinearWarpStripedThreadMapINSG_ILi64ELi16EEELi256ESI_Li1EEELSK_1ELSL_1ELSM_0ESO_EENSQ_ISW_dNSD_40RowMajorTensorOpMultiplicandCongruous64bELi0ESZ_Li8EEELSV_0EdSE_NS4_9MmaPolicyINS1_4warp11MmaTensorOpINS6_ILi32ELi32ELi16EEEdSR_dS11_dSE_NS14_17MmaTensorOpPolicyINST_3MmaINS6_ILi8ELi8ELi4EEELi32EdSE_dNSD_11ColumnMajorEdSE_NST_13OpMultiplyAddEEENSB_ILi1ELi1EEEEELi1ELb0EbEENSB_ILi0ELi0EEES1G_Li1EEELi3ELNS1_23SharedMemoryClearOptionE1EbEENS_8epilogue11threadblock8EpilogueIS7_S1F_Li1ENS1L_22PredicatedTileIteratorINS1L_26OutputTileOptimalThreadMapINS1L_15OutputTileShapeILi64ELi8ELi4ELi1ELi1EEENS1P_ILi1ELi4ELi1ELi1ELi4EEELi256ELi1ELi64EEEdLb0ENSD_9NoPermuteELb1EEENS1K_4warp24FragmentIteratorTensorOpIS16_S19_dNSN_IdLi2ELb1EEESE_EENS1V_20TileIteratorTensorOpIS16_S19_dSE_EENS1L_18SharedLoadIteratorINS1S_18CompactedThreadMapEdLi8EEENS1K_6thread17LinearCombinationIdLi1EddLNS24_9ScaleType4KindE0ELNS_15FloatRoundStyleE2EdEENSB_ILi0ELi4EEELi1ELi1EEENS4_30GemmIdentityThreadblockSwizzleILi1EEELSK_1ELSL_1ELSM_0EEEEEvNT_6ParamsE,"a",@progbits
	.sectionflags	@""
	.align	4
.nv.constant0._ZN7cutlass6KernelINS_4gemm6kernel13TrmmUniversalINS1_11threadblock13MmaMultistageINS1_9GemmShapeILi128ELi64ELi16EEENS_9transform11threadblock44PredicatedTileAccessIteratorTriangularMatrixINS_11MatrixShapeILi128ELi16EEEdNS_6layout8RowMajorELi1ENS8_29PitchLinearWarpRakedThreadMapINS_16PitchLinearShapeILi16ELi128EEELi256ENSG_ILi16ELi2EEELi1EEELNS_8SideModeE1ELNS_8FillModeE0ELNS_8DiagTypeE3ENS_5ArrayIdLi1ELb1EEEEENS9_25RegularTileAccessIteratorISC_dNSD_40RowMajorTensorOpMultiplicand64bCrosswiseELi1ESJ_Li8EEELNS_4arch14CacheOperation4KindE0ENSA_INSB_ILi16ELi64EEEdSE_Li0ENS8_31PitchLinearWarpStripedThreadMapINSG_ILi64ELi16EEELi256ESI_Li1EEELSK_1ELSL_1ELSM_0ESO_EENSQ_ISW_dNSD_40RowMajorTensorOpMultiplicandCongruous64bELi0ESZ_Li8EEELSV_0EdSE_NS4_9MmaPolicyINS1_4warp11MmaTensorOpINS6_ILi32ELi32ELi16EEEdSR_dS11_dSE_NS14_17MmaTensorOpPolicyINST_3MmaINS6_ILi8ELi8ELi4EEELi32EdSE_dNSD_11ColumnMajorEdSE_NST_13OpMultiplyAddEEENSB_ILi1ELi1EEEEELi1ELb0EbEENSB_ILi0ELi0EEES1G_Li1EEELi3ELNS1_23SharedMemoryClearOptionE1EbEENS_8epilogue11threadblock8EpilogueIS7_S1F_Li1ENS1L_22PredicatedTileIteratorINS1L_26OutputTileOptimalThreadMapINS1L_15OutputTileShapeILi64ELi8ELi4ELi1ELi1EEENS1P_ILi1ELi4ELi1ELi1ELi4EEELi256ELi1ELi64EEEdLb0ENSD_9NoPermuteELb1EEENS1K_4warp24FragmentIteratorTensorOpIS16_S19_dNSN_IdLi2ELb1EEESE_EENS1V_20TileIteratorTensorOpIS16_S19_dSE_EENS1L_18SharedLoadIteratorINS1S_18CompactedThreadMapEdLi8EEENS1K_6thread17LinearCombinationIdLi1EddLNS24_9ScaleType4KindE0ELNS_15FloatRoundStyleE2EdEENSB_ILi0ELi4EEELi1ELi1EEENS4_30GemmIdentityThreadblockSwizzleILi1EEELSK_1ELSL_1ELSM_0EEEEEvNT_6ParamsE:
	.zero		1192


//--------------------- SYMBOLS --------------------------

	.type		.nv.reservedSmem.offset0,@object
	.size		.nv.reservedSmem.offset0,0x4
	.type		.nv.reservedSmem.cap,@object
	.size		.nv.reservedSmem.cap,0x4
